//
// Generated by NVIDIA NVVM Compiler
//
// Compiler Build ID: CL-36424714
// Cuda compilation tools, release 13.0, V13.0.88
// Based on NVVM 20.0.0
//

.version 9.0
.target sm_100
.address_size 64

	// .globl	_Z20kernel_InitSearchersP8SearcherPii
.extern .shared .align 16 .b8 buffer[];
.global .align 4 .b8 __cudart_i2opi_f[24] = {65, 144, 67, 60, 153, 149, 98, 219, 192, 221, 52, 245, 209, 87, 39, 252, 41, 21, 68, 78, 110, 131, 249, 162};

.visible .entry _Z20kernel_InitSearchersP8SearcherPii(
	.param .u64 .ptr .align 1 _Z20kernel_InitSearchersP8SearcherPii_param_0,
	.param .u64 .ptr .align 1 _Z20kernel_InitSearchersP8SearcherPii_param_1,
	.param .u32 _Z20kernel_InitSearchersP8SearcherPii_param_2
)
{
	.reg .pred 	%p<2>;
	.reg .b32 	%r<8>;
	.reg .b64 	%rd<9>;

	ld.param.u64 	%rd1, [_Z20kernel_InitSearchersP8SearcherPii_param_0];
	ld.param.u64 	%rd2, [_Z20kernel_InitSearchersP8SearcherPii_param_1];
	ld.param.u32 	%r2, [_Z20kernel_InitSearchersP8SearcherPii_param_2];
	mov.u32 	%r3, %tid.x;
	mov.u32 	%r4, %ctaid.x;
	mov.u32 	%r5, %ntid.x;
	mad.lo.s32 	%r1, %r4, %r5, %r3;
	setp.ge.s32 	%p1, %r1, %r2;
	@%p1 bra 	$L__BB0_2;
	cvta.to.global.u64 	%rd3, %rd1;
	cvta.to.global.u64 	%rd4, %rd2;
	mul.wide.s32 	%rd5, %r1, 20;
	add.s64 	%rd6, %rd3, %rd5;
	mov.b32 	%r6, 0;
	st.global.u32 	[%rd6+12], %r6;
	mov.b32 	%r7, -1;
	st.global.u32 	[%rd6+16], %r7;
	mul.wide.s32 	%rd7, %r1, 4;
	add.s64 	%rd8, %rd4, %rd7;
	st.global.u32 	[%rd8], %r6;
$L__BB0_2:
	ret;

}
	// .globl	_Z16kernel_climbStepP8SearcherPiS1_S1_iiffffi
.visible .entry _Z16kernel_climbStepP8SearcherPiS1_S1_iiffffi(
	.param .u64 .ptr .align 1 _Z16kernel_climbStepP8SearcherPiS1_S1_iiffffi_param_0,
	.param .u64 .ptr .align 1 _Z16kernel_climbStepP8SearcherPiS1_S1_iiffffi_param_1,
	.param .u64 .ptr .align 1 _Z16kernel_climbStepP8SearcherPiS1_S1_iiffffi_param_2,
	.param .u64 .ptr .align 1 _Z16kernel_climbStepP8SearcherPiS1_S1_iiffffi_param_3,
	.param .u32 _Z16kernel_climbStepP8SearcherPiS1_S1_iiffffi_param_4,
	.param .u32 _Z16kernel_climbStepP8SearcherPiS1_S1_iiffffi_param_5,
	.param .f32 _Z16kernel_climbStepP8SearcherPiS1_S1_iiffffi_param_6,
	.param .f32 _Z16kernel_climbStepP8SearcherPiS1_S1_iiffffi_param_7,
	.param .f32 _Z16kernel_climbStepP8SearcherPiS1_S1_iiffffi_param_8,
	.param .f32 _Z16kernel_climbStepP8SearcherPiS1_S1_iiffffi_param_9,
	.param .u32 _Z16kernel_climbStepP8SearcherPiS1_S1_iiffffi_param_10
)
{
	.local .align 4 .b8 	__local_depot1[28];
	.reg .b64 	%SP;
	.reg .b64 	%SPL;
	.reg .pred 	%p<110>;
	.reg .b32 	%r<536>;
	.reg .b32 	%f<293>;
	.reg .b64 	%rd<196>;
	.reg .b64 	%fd<170>;

	mov.u64 	%SPL, __local_depot1;
	ld.param.u64 	%rd51, [_Z16kernel_climbStepP8SearcherPiS1_S1_iiffffi_param_0];
	ld.param.u64 	%rd52, [_Z16kernel_climbStepP8SearcherPiS1_S1_iiffffi_param_1];
	ld.param.u64 	%rd54, [_Z16kernel_climbStepP8SearcherPiS1_S1_iiffffi_param_2];
	ld.param.u32 	%r194, [_Z16kernel_climbStepP8SearcherPiS1_S1_iiffffi_param_4];
	ld.param.u32 	%r195, [_Z16kernel_climbStepP8SearcherPiS1_S1_iiffffi_param_5];
	ld.param.f32 	%f69, [_Z16kernel_climbStepP8SearcherPiS1_S1_iiffffi_param_6];
	ld.param.f32 	%f70, [_Z16kernel_climbStepP8SearcherPiS1_S1_iiffffi_param_7];
	ld.param.f32 	%f71, [_Z16kernel_climbStepP8SearcherPiS1_S1_iiffffi_param_8];
	ld.param.f32 	%f72, [_Z16kernel_climbStepP8SearcherPiS1_S1_iiffffi_param_9];
	ld.param.u32 	%r196, [_Z16kernel_climbStepP8SearcherPiS1_S1_iiffffi_param_10];
	cvta.to.global.u64 	%rd1, %rd54;
	add.u64 	%rd2, %SPL, 0;
	add.u64 	%rd3, %SPL, 0;
	add.u64 	%rd4, %SPL, 0;
	add.u64 	%rd5, %SPL, 0;
	add.u64 	%rd6, %SPL, 0;
	add.u64 	%rd7, %SPL, 0;
	add.u64 	%rd8, %SPL, 0;
	add.u64 	%rd9, %SPL, 0;
	add.u64 	%rd10, %SPL, 0;
	add.u64 	%rd11, %SPL, 0;
	mov.u32 	%r197, %tid.x;
	mov.u32 	%r198, %ctaid.x;
	mov.u32 	%r199, %ntid.x;
	mad.lo.s32 	%r1, %r198, %r199, %r197;
	setp.ge.s32 	%p1, %r1, %r196;
	@%p1 bra 	$L__BB1_126;
	cvta.to.global.u64 	%rd65, %rd51;
	mul.wide.s32 	%rd66, %r1, 20;
	add.s64 	%rd67, %rd65, %rd66;
	add.s64 	%rd12, %rd67, 12;
	sub.f32 	%f73, %f70, %f69;
	cvt.rn.f32.s32 	%f74, %r194;
	div.rn.f32 	%f1, %f73, %f74;
	sub.f32 	%f75, %f72, %f71;
	cvt.rn.f32.s32 	%f76, %r195;
	div.rn.f32 	%f2, %f75, %f76;
	mov.b32 	%r200, 1127219200;
	mov.b32 	%r201, -2147483648;
	mov.b64 	%fd1, {%r201, %r200};
	add.s32 	%r2, %r194, -1;
	add.s32 	%r3, %r195, -1;
	ld.global.u32 	%r534, [%rd67+4];
	ld.global.u32 	%r535, [%rd67+8];
	cvta.to.global.u64 	%rd13, %rd52;
$L__BB1_2:
	mov.u32 	%r6, %r535;
	ld.global.u32 	%r202, [%rd12];
	add.s32 	%r203, %r202, 1;
	st.global.u32 	[%rd12], %r203;
	mul.lo.s32 	%r8, %r534, %r195;
	add.s32 	%r9, %r8, %r6;
	mul.wide.s32 	%rd68, %r9, 4;
	add.s64 	%rd69, %rd13, %rd68;
	atom.relaxed.global.cas.b32 	%r204, [%rd69], 0, 1;
	setp.ne.s32 	%p2, %r204, 0;
	@%p2 bra 	$L__BB1_126;
	ld.param.u64 	%rd183, [_Z16kernel_climbStepP8SearcherPiS1_S1_iiffffi_param_3];
	cvta.to.global.u64 	%rd70, %rd183;
	add.s64 	%rd72, %rd70, %rd68;
	st.global.u32 	[%rd72], %r1;
	cvt.rn.f32.s32 	%f77, %r534;
	fma.rn.f32 	%f3, %f1, %f77, %f69;
	cvt.rn.f32.s32 	%f78, %r6;
	fma.rn.f32 	%f4, %f2, %f78, %f71;
	mul.f32 	%f79, %f3, 0f3F22F983;
	cvt.rni.s32.f32 	%r524, %f79;
	cvt.rn.f32.s32 	%f80, %r524;
	fma.rn.f32 	%f81, %f80, 0fBFC90FDA, %f3;
	fma.rn.f32 	%f82, %f80, 0fB3A22168, %f81;
	fma.rn.f32 	%f291, %f80, 0fA7C234C5, %f82;
	abs.f32 	%f6, %f3;
	setp.ltu.f32 	%p3, %f6, 0f47CE4780;
	mov.u32 	%r478, %r524;
	mov.f32 	%f280, %f291;
	@%p3 bra 	$L__BB1_11;
	setp.neu.f32 	%p4, %f6, 0f7F800000;
	@%p4 bra 	$L__BB1_6;
	mov.f32 	%f85, 0f00000000;
	mul.rn.f32 	%f280, %f3, %f85;
	mov.b32 	%r478, 0;
	bra.uni 	$L__BB1_11;
$L__BB1_6:
	mov.b32 	%r11, %f3;
	shl.b32 	%r206, %r11, 8;
	or.b32  	%r12, %r206, -2147483648;
	mov.b64 	%rd186, 0;
	mov.b32 	%r475, 0;
	mov.u64 	%rd184, __cudart_i2opi_f;
	mov.u64 	%rd185, %rd11;
$L__BB1_7:
	.pragma "nounroll";
	ld.global.nc.u32 	%r207, [%rd184];
	mad.wide.u32 	%rd75, %r207, %r12, %rd186;
	shr.u64 	%rd186, %rd75, 32;
	st.local.u32 	[%rd185], %rd75;
	add.s32 	%r475, %r475, 1;
	add.s64 	%rd185, %rd185, 4;
	add.s64 	%rd184, %rd184, 4;
	setp.ne.s32 	%p5, %r475, 6;
	@%p5 bra 	$L__BB1_7;
	shr.u32 	%r208, %r11, 23;
	st.local.u32 	[%rd11+24], %rd186;
	and.b32  	%r15, %r208, 31;
	and.b32  	%r209, %r208, 224;
	add.s32 	%r210, %r209, -128;
	shr.u32 	%r211, %r210, 5;
	mul.wide.u32 	%rd76, %r211, 4;
	sub.s64 	%rd20, %rd11, %rd76;
	ld.local.u32 	%r476, [%rd20+24];
	ld.local.u32 	%r477, [%rd20+20];
	setp.eq.s32 	%p6, %r15, 0;
	@%p6 bra 	$L__BB1_10;
	shf.l.wrap.b32 	%r476, %r477, %r476, %r15;
	ld.local.u32 	%r212, [%rd20+16];
	shf.l.wrap.b32 	%r477, %r212, %r477, %r15;
$L__BB1_10:
	shr.u32 	%r213, %r476, 30;
	shf.l.wrap.b32 	%r214, %r477, %r476, 2;
	shl.b32 	%r215, %r477, 2;
	shr.u32 	%r216, %r214, 31;
	add.s32 	%r217, %r216, %r213;
	neg.s32 	%r218, %r217;
	setp.lt.s32 	%p7, %r11, 0;
	selp.b32 	%r478, %r218, %r217, %p7;
	xor.b32  	%r219, %r214, %r11;
	shr.s32 	%r220, %r214, 31;
	xor.b32  	%r221, %r220, %r214;
	xor.b32  	%r222, %r220, %r215;
	cvt.u64.u32 	%rd77, %r221;
	shl.b64 	%rd78, %rd77, 32;
	cvt.u64.u32 	%rd79, %r222;
	or.b64  	%rd80, %rd78, %rd79;
	cvt.rn.f64.s64 	%fd29, %rd80;
	mul.f64 	%fd30, %fd29, 0d3BF921FB54442D19;
	cvt.rn.f32.f64 	%f83, %fd30;
	neg.f32 	%f84, %f83;
	setp.lt.s32 	%p8, %r219, 0;
	selp.f32 	%f280, %f84, %f83, %p8;
$L__BB1_11:
	mul.rn.f32 	%f86, %f280, %f280;
	and.b32  	%r224, %r478, 1;
	setp.eq.b32 	%p9, %r224, 1;
	selp.f32 	%f87, 0f3F800000, %f280, %p9;
	fma.rn.f32 	%f88, %f86, %f87, 0f00000000;
	fma.rn.f32 	%f89, %f86, 0f37CBAC00, 0fBAB607ED;
	selp.f32 	%f90, %f89, 0fB94D4153, %p9;
	selp.f32 	%f91, 0f3D2AAABB, 0f3C0885E4, %p9;
	fma.rn.f32 	%f92, %f90, %f86, %f91;
	selp.f32 	%f93, 0fBEFFFFFF, 0fBE2AAAA8, %p9;
	fma.rn.f32 	%f94, %f92, %f86, %f93;
	fma.rn.f32 	%f95, %f94, %f88, %f87;
	and.b32  	%r225, %r478, 2;
	setp.eq.s32 	%p10, %r225, 0;
	mov.f32 	%f96, 0f00000000;
	sub.f32 	%f97, %f96, %f95;
	selp.f32 	%f10, %f95, %f97, %p10;
	mul.f32 	%f11, %f4, 0f3F000000;
	mul.f32 	%f98, %f11, 0f3F22F983;
	cvt.rni.s32.f32 	%r504, %f98;
	cvt.rn.f32.s32 	%f99, %r504;
	fma.rn.f32 	%f100, %f99, 0fBFC90FDA, %f11;
	fma.rn.f32 	%f101, %f99, 0fB3A22168, %f100;
	fma.rn.f32 	%f286, %f99, 0fA7C234C5, %f101;
	abs.f32 	%f13, %f11;
	setp.ltu.f32 	%p11, %f13, 0f47CE4780;
	mov.u32 	%r482, %r504;
	mov.f32 	%f281, %f286;
	@%p11 bra 	$L__BB1_19;
	setp.neu.f32 	%p12, %f13, 0f7F800000;
	@%p12 bra 	$L__BB1_14;
	mov.f32 	%f104, 0f00000000;
	mul.rn.f32 	%f281, %f11, %f104;
	mov.b32 	%r482, 0;
	bra.uni 	$L__BB1_19;
$L__BB1_14:
	mov.b32 	%r25, %f11;
	shl.b32 	%r227, %r25, 8;
	or.b32  	%r26, %r227, -2147483648;
	mov.b64 	%rd187, 0;
	mov.b32 	%r479, 0;
$L__BB1_15:
	.pragma "nounroll";
	mul.wide.u32 	%rd82, %r479, 4;
	mov.u64 	%rd83, __cudart_i2opi_f;
	add.s64 	%rd84, %rd83, %rd82;
	ld.global.nc.u32 	%r228, [%rd84];
	mad.wide.u32 	%rd85, %r228, %r26, %rd187;
	shr.u64 	%rd187, %rd85, 32;
	add.s64 	%rd86, %rd10, %rd82;
	st.local.u32 	[%rd86], %rd85;
	add.s32 	%r479, %r479, 1;
	setp.ne.s32 	%p13, %r479, 6;
	@%p13 bra 	$L__BB1_15;
	shr.u32 	%r229, %r25, 23;
	st.local.u32 	[%rd10+24], %rd187;
	and.b32  	%r29, %r229, 31;
	and.b32  	%r230, %r229, 224;
	add.s32 	%r231, %r230, -128;
	shr.u32 	%r232, %r231, 5;
	mul.wide.u32 	%rd87, %r232, 4;
	sub.s64 	%rd23, %rd10, %rd87;
	ld.local.u32 	%r480, [%rd23+24];
	ld.local.u32 	%r481, [%rd23+20];
	setp.eq.s32 	%p14, %r29, 0;
	@%p14 bra 	$L__BB1_18;
	shf.l.wrap.b32 	%r480, %r481, %r480, %r29;
	ld.local.u32 	%r233, [%rd23+16];
	shf.l.wrap.b32 	%r481, %r233, %r481, %r29;
$L__BB1_18:
	shr.u32 	%r234, %r480, 30;
	shf.l.wrap.b32 	%r235, %r481, %r480, 2;
	shl.b32 	%r236, %r481, 2;
	shr.u32 	%r237, %r235, 31;
	add.s32 	%r238, %r237, %r234;
	neg.s32 	%r239, %r238;
	setp.lt.s32 	%p15, %r25, 0;
	selp.b32 	%r482, %r239, %r238, %p15;
	xor.b32  	%r240, %r235, %r25;
	shr.s32 	%r241, %r235, 31;
	xor.b32  	%r242, %r241, %r235;
	xor.b32  	%r243, %r241, %r236;
	cvt.u64.u32 	%rd88, %r242;
	shl.b64 	%rd89, %rd88, 32;
	cvt.u64.u32 	%rd90, %r243;
	or.b64  	%rd91, %rd89, %rd90;
	cvt.rn.f64.s64 	%fd31, %rd91;
	mul.f64 	%fd32, %fd31, 0d3BF921FB54442D19;
	cvt.rn.f32.f64 	%f102, %fd32;
	neg.f32 	%f103, %f102;
	setp.lt.s32 	%p16, %r240, 0;
	selp.f32 	%f281, %f103, %f102, %p16;
$L__BB1_19:
	add.s32 	%r246, %r482, 1;
	mul.rn.f32 	%f105, %f281, %f281;
	and.b32  	%r247, %r482, 1;
	setp.eq.b32 	%p17, %r247, 1;
	selp.f32 	%f106, %f281, 0f3F800000, %p17;
	fma.rn.f32 	%f107, %f105, %f106, 0f00000000;
	fma.rn.f32 	%f108, %f105, 0f37CBAC00, 0fBAB607ED;
	selp.f32 	%f109, 0fB94D4153, %f108, %p17;
	selp.f32 	%f110, 0f3C0885E4, 0f3D2AAABB, %p17;
	fma.rn.f32 	%f111, %f109, %f105, %f110;
	selp.f32 	%f112, 0fBE2AAAA8, 0fBEFFFFFF, %p17;
	fma.rn.f32 	%f113, %f111, %f105, %f112;
	fma.rn.f32 	%f114, %f113, %f107, %f106;
	and.b32  	%r248, %r246, 2;
	setp.eq.s32 	%p18, %r248, 0;
	mov.f32 	%f115, 0f00000000;
	sub.f32 	%f116, %f115, %f114;
	selp.f32 	%f117, %f114, %f116, %p18;
	add.f32 	%f118, %f10, %f10;
	mul.f32 	%f17, %f118, %f117;
	cvt.f64.f32 	%fd33, %f4;
	add.f64 	%fd34, %fd33, 0dBFF921FB54442D18;
	abs.f64 	%fd161, %fd34;
	{
	.reg .b32 %temp; 
	mov.b64 	{%temp, %r483}, %fd161;
	}
	{
	.reg .b32 %temp; 
	mov.b64 	{%r484, %temp}, %fd161;
	}
	setp.gt.s32 	%p19, %r483, 1048575;
	mov.b32 	%r485, -1023;
	@%p19 bra 	$L__BB1_21;
	mul.f64 	%fd161, %fd161, 0d4350000000000000;
	{
	.reg .b32 %temp; 
	mov.b64 	{%temp, %r483}, %fd161;
	}
	{
	.reg .b32 %temp; 
	mov.b64 	{%r484, %temp}, %fd161;
	}
	mov.b32 	%r485, -1077;
$L__BB1_21:
	add.s32 	%r250, %r483, -1;
	setp.gt.u32 	%p20, %r250, 2146435070;
	@%p20 bra 	$L__BB1_25;
	shr.u32 	%r253, %r483, 20;
	add.s32 	%r486, %r485, %r253;
	and.b32  	%r254, %r483, 1048575;
	or.b32  	%r255, %r254, 1072693248;
	mov.b64 	%fd162, {%r484, %r255};
	setp.lt.u32 	%p22, %r255, 1073127583;
	@%p22 bra 	$L__BB1_24;
	{
	.reg .b32 %temp; 
	mov.b64 	{%r256, %temp}, %fd162;
	}
	{
	.reg .b32 %temp; 
	mov.b64 	{%temp, %r257}, %fd162;
	}
	add.s32 	%r258, %r257, -1048576;
	mov.b64 	%fd162, {%r256, %r258};
	add.s32 	%r486, %r486, 1;
$L__BB1_24:
	add.f64 	%fd36, %fd162, 0dBFF0000000000000;
	add.f64 	%fd37, %fd162, 0d3FF0000000000000;
	rcp.approx.ftz.f64 	%fd38, %fd37;
	neg.f64 	%fd39, %fd37;
	fma.rn.f64 	%fd40, %fd39, %fd38, 0d3FF0000000000000;
	fma.rn.f64 	%fd41, %fd40, %fd40, %fd40;
	fma.rn.f64 	%fd42, %fd41, %fd38, %fd38;
	mul.f64 	%fd43, %fd36, %fd42;
	fma.rn.f64 	%fd44, %fd36, %fd42, %fd43;
	mul.f64 	%fd45, %fd44, %fd44;
	fma.rn.f64 	%fd46, %fd45, 0d3EB1380B3AE80F1E, 0d3ED0EE258B7A8B04;
	fma.rn.f64 	%fd47, %fd46, %fd45, 0d3EF3B2669F02676F;
	fma.rn.f64 	%fd48, %fd47, %fd45, 0d3F1745CBA9AB0956;
	fma.rn.f64 	%fd49, %fd48, %fd45, 0d3F3C71C72D1B5154;
	fma.rn.f64 	%fd50, %fd49, %fd45, 0d3F624924923BE72D;
	fma.rn.f64 	%fd51, %fd50, %fd45, 0d3F8999999999A3C4;
	fma.rn.f64 	%fd52, %fd51, %fd45, 0d3FB5555555555554;
	sub.f64 	%fd53, %fd36, %fd44;
	add.f64 	%fd54, %fd53, %fd53;
	neg.f64 	%fd55, %fd44;
	fma.rn.f64 	%fd56, %fd55, %fd36, %fd54;
	mul.f64 	%fd57, %fd42, %fd56;
	mul.f64 	%fd58, %fd45, %fd52;
	fma.rn.f64 	%fd59, %fd58, %fd44, %fd57;
	xor.b32  	%r259, %r486, -2147483648;
	mov.b32 	%r260, 1127219200;
	mov.b64 	%fd60, {%r259, %r260};
	sub.f64 	%fd61, %fd60, %fd1;
	fma.rn.f64 	%fd62, %fd61, 0d3FE62E42FEFA39EF, %fd44;
	fma.rn.f64 	%fd63, %fd61, 0dBFE62E42FEFA39EF, %fd62;
	sub.f64 	%fd64, %fd63, %fd44;
	sub.f64 	%fd65, %fd59, %fd64;
	fma.rn.f64 	%fd66, %fd61, 0d3C7ABC9E3B39803F, %fd65;
	add.f64 	%fd163, %fd62, %fd66;
	bra.uni 	$L__BB1_26;
$L__BB1_25:
	fma.rn.f64 	%fd35, %fd161, 0d7FF0000000000000, 0d7FF0000000000000;
	{
	.reg .b32 %temp; 
	mov.b64 	{%temp, %r251}, %fd161;
	}
	and.b32  	%r252, %r251, 2147483647;
	setp.eq.s32 	%p21, %r252, 0;
	selp.f64 	%fd163, 0dFFF0000000000000, %fd35, %p21;
$L__BB1_26:
	cvt.f64.f32 	%fd67, %f17;
	add.f64 	%fd68, %fd163, %fd67;
	cvt.rn.f32.f64 	%f119, %fd68;
	mul.f32 	%f120, %f119, 0f461C4000;
	cvt.rzi.s32.f32 	%r262, %f120;
	mul.wide.s32 	%rd92, %r9, 4;
	add.s64 	%rd24, %rd1, %rd92;
	st.global.u32 	[%rd24], %r262;
	cvt.rn.f32.s32 	%f287, %r262;
	setp.lt.s32 	%p23, %r534, 1;
	mov.b32 	%r506, 0;
	@%p23 bra 	$L__BB1_47;
	sub.s32 	%r263, %r8, %r195;
	add.s32 	%r264, %r263, %r6;
	mul.wide.s32 	%rd93, %r264, 4;
	add.s64 	%rd25, %rd1, %rd93;
	ld.global.u32 	%r495, [%rd25];
	setp.ne.s32 	%p24, %r495, -2147483648;
	@%p24 bra 	$L__BB1_45;
	add.s32 	%r265, %r534, -1;
	cvt.rn.f32.u32 	%f121, %r265;
	fma.rn.f32 	%f19, %f1, %f121, %f69;
	mul.f32 	%f122, %f19, 0f3F22F983;
	cvt.rni.s32.f32 	%r490, %f122;
	cvt.rn.f32.s32 	%f123, %r490;
	fma.rn.f32 	%f124, %f123, 0fBFC90FDA, %f19;
	fma.rn.f32 	%f125, %f123, 0fB3A22168, %f124;
	fma.rn.f32 	%f282, %f123, 0fA7C234C5, %f125;
	abs.f32 	%f21, %f19;
	setp.ltu.f32 	%p25, %f21, 0f47CE4780;
	@%p25 bra 	$L__BB1_36;
	setp.neu.f32 	%p26, %f21, 0f7F800000;
	@%p26 bra 	$L__BB1_31;
	mov.f32 	%f128, 0f00000000;
	mul.rn.f32 	%f282, %f19, %f128;
	mov.b32 	%r490, 0;
	bra.uni 	$L__BB1_36;
$L__BB1_31:
	mov.b32 	%r50, %f19;
	mov.b64 	%rd188, 0;
	mov.b32 	%r487, 0;
$L__BB1_32:
	.pragma "nounroll";
	mul.wide.u32 	%rd95, %r487, 4;
	mov.u64 	%rd96, __cudart_i2opi_f;
	add.s64 	%rd97, %rd96, %rd95;
	ld.global.nc.u32 	%r267, [%rd97];
	shl.b32 	%r268, %r50, 8;
	or.b32  	%r269, %r268, -2147483648;
	mad.wide.u32 	%rd98, %r267, %r269, %rd188;
	shr.u64 	%rd188, %rd98, 32;
	add.s64 	%rd99, %rd9, %rd95;
	st.local.u32 	[%rd99], %rd98;
	add.s32 	%r487, %r487, 1;
	setp.ne.s32 	%p27, %r487, 6;
	@%p27 bra 	$L__BB1_32;
	shr.u32 	%r270, %r50, 23;
	st.local.u32 	[%rd9+24], %rd188;
	and.b32  	%r53, %r270, 31;
	and.b32  	%r271, %r270, 224;
	add.s32 	%r272, %r271, -128;
	shr.u32 	%r273, %r272, 5;
	mul.wide.u32 	%rd100, %r273, 4;
	sub.s64 	%rd28, %rd9, %rd100;
	ld.local.u32 	%r488, [%rd28+24];
	ld.local.u32 	%r489, [%rd28+20];
	setp.eq.s32 	%p28, %r53, 0;
	@%p28 bra 	$L__BB1_35;
	shf.l.wrap.b32 	%r488, %r489, %r488, %r53;
	ld.local.u32 	%r274, [%rd28+16];
	shf.l.wrap.b32 	%r489, %r274, %r489, %r53;
$L__BB1_35:
	shr.u32 	%r275, %r488, 30;
	shf.l.wrap.b32 	%r276, %r489, %r488, 2;
	shl.b32 	%r277, %r489, 2;
	shr.u32 	%r278, %r276, 31;
	add.s32 	%r279, %r278, %r275;
	neg.s32 	%r280, %r279;
	setp.lt.s32 	%p29, %r50, 0;
	selp.b32 	%r490, %r280, %r279, %p29;
	xor.b32  	%r281, %r276, %r50;
	shr.s32 	%r282, %r276, 31;
	xor.b32  	%r283, %r282, %r276;
	xor.b32  	%r284, %r282, %r277;
	cvt.u64.u32 	%rd101, %r283;
	shl.b64 	%rd102, %rd101, 32;
	cvt.u64.u32 	%rd103, %r284;
	or.b64  	%rd104, %rd102, %rd103;
	cvt.rn.f64.s64 	%fd69, %rd104;
	mul.f64 	%fd70, %fd69, 0d3BF921FB54442D19;
	cvt.rn.f32.f64 	%f126, %fd70;
	neg.f32 	%f127, %f126;
	setp.lt.s32 	%p30, %r281, 0;
	selp.f32 	%f282, %f127, %f126, %p30;
$L__BB1_36:
	mul.rn.f32 	%f129, %f282, %f282;
	and.b32  	%r286, %r490, 1;
	setp.eq.b32 	%p32, %r286, 1;
	selp.f32 	%f130, 0f3F800000, %f282, %p32;
	fma.rn.f32 	%f131, %f129, %f130, 0f00000000;
	fma.rn.f32 	%f132, %f129, 0f37CBAC00, 0fBAB607ED;
	selp.f32 	%f133, %f132, 0fB94D4153, %p32;
	selp.f32 	%f134, 0f3D2AAABB, 0f3C0885E4, %p32;
	fma.rn.f32 	%f135, %f133, %f129, %f134;
	selp.f32 	%f136, 0fBEFFFFFF, 0fBE2AAAA8, %p32;
	fma.rn.f32 	%f137, %f135, %f129, %f136;
	fma.rn.f32 	%f138, %f137, %f131, %f130;
	and.b32  	%r287, %r490, 2;
	setp.eq.s32 	%p33, %r287, 0;
	mov.f32 	%f139, 0f00000000;
	sub.f32 	%f140, %f139, %f138;
	selp.f32 	%f25, %f138, %f140, %p33;
	mov.u32 	%r494, %r504;
	mov.f32 	%f283, %f286;
	@%p11 bra 	$L__BB1_44;
	setp.neu.f32 	%p34, %f13, 0f7F800000;
	@%p34 bra 	$L__BB1_39;
	mov.f32 	%f143, 0f00000000;
	mul.rn.f32 	%f283, %f11, %f143;
	mov.b32 	%r494, 0;
	bra.uni 	$L__BB1_44;
$L__BB1_39:
	mov.b32 	%r62, %f11;
	mov.b64 	%rd189, 0;
	mov.b32 	%r491, 0;
$L__BB1_40:
	.pragma "nounroll";
	mul.wide.u32 	%rd106, %r491, 4;
	mov.u64 	%rd107, __cudart_i2opi_f;
	add.s64 	%rd108, %rd107, %rd106;
	ld.global.nc.u32 	%r289, [%rd108];
	shl.b32 	%r290, %r62, 8;
	or.b32  	%r291, %r290, -2147483648;
	mad.wide.u32 	%rd109, %r289, %r291, %rd189;
	shr.u64 	%rd189, %rd109, 32;
	add.s64 	%rd110, %rd8, %rd106;
	st.local.u32 	[%rd110], %rd109;
	add.s32 	%r491, %r491, 1;
	setp.ne.s32 	%p35, %r491, 6;
	@%p35 bra 	$L__BB1_40;
	shr.u32 	%r292, %r62, 23;
	st.local.u32 	[%rd8+24], %rd189;
	and.b32  	%r65, %r292, 31;
	and.b32  	%r293, %r292, 224;
	add.s32 	%r294, %r293, -128;
	shr.u32 	%r295, %r294, 5;
	mul.wide.u32 	%rd111, %r295, 4;
	sub.s64 	%rd31, %rd8, %rd111;
	ld.local.u32 	%r492, [%rd31+24];
	ld.local.u32 	%r493, [%rd31+20];
	setp.eq.s32 	%p36, %r65, 0;
	@%p36 bra 	$L__BB1_43;
	shf.l.wrap.b32 	%r492, %r493, %r492, %r65;
	ld.local.u32 	%r296, [%rd31+16];
	shf.l.wrap.b32 	%r493, %r296, %r493, %r65;
$L__BB1_43:
	shr.u32 	%r297, %r492, 30;
	shf.l.wrap.b32 	%r298, %r493, %r492, 2;
	shl.b32 	%r299, %r493, 2;
	shr.u32 	%r300, %r298, 31;
	add.s32 	%r301, %r300, %r297;
	neg.s32 	%r302, %r301;
	setp.lt.s32 	%p37, %r62, 0;
	selp.b32 	%r494, %r302, %r301, %p37;
	xor.b32  	%r303, %r298, %r62;
	shr.s32 	%r304, %r298, 31;
	xor.b32  	%r305, %r304, %r298;
	xor.b32  	%r306, %r304, %r299;
	cvt.u64.u32 	%rd112, %r305;
	shl.b64 	%rd113, %rd112, 32;
	cvt.u64.u32 	%rd114, %r306;
	or.b64  	%rd115, %rd113, %rd114;
	cvt.rn.f64.s64 	%fd71, %rd115;
	mul.f64 	%fd72, %fd71, 0d3BF921FB54442D19;
	cvt.rn.f32.f64 	%f141, %fd72;
	neg.f32 	%f142, %f141;
	setp.lt.s32 	%p38, %r303, 0;
	selp.f32 	%f283, %f142, %f141, %p38;
$L__BB1_44:
	add.s32 	%r308, %r494, 1;
	mul.rn.f32 	%f144, %f283, %f283;
	and.b32  	%r309, %r494, 1;
	setp.eq.b32 	%p39, %r309, 1;
	selp.f32 	%f145, %f283, 0f3F800000, %p39;
	fma.rn.f32 	%f146, %f144, %f145, 0f00000000;
	fma.rn.f32 	%f147, %f144, 0f37CBAC00, 0fBAB607ED;
	selp.f32 	%f148, 0fB94D4153, %f147, %p39;
	selp.f32 	%f149, 0f3C0885E4, 0f3D2AAABB, %p39;
	fma.rn.f32 	%f150, %f148, %f144, %f149;
	selp.f32 	%f151, 0fBE2AAAA8, 0fBEFFFFFF, %p39;
	fma.rn.f32 	%f152, %f150, %f144, %f151;
	fma.rn.f32 	%f153, %f152, %f146, %f145;
	and.b32  	%r310, %r308, 2;
	setp.eq.s32 	%p40, %r310, 0;
	mov.f32 	%f154, 0f00000000;
	sub.f32 	%f155, %f154, %f153;
	selp.f32 	%f156, %f153, %f155, %p40;
	add.f32 	%f157, %f25, %f25;
	mul.f32 	%f158, %f157, %f156;
	cvt.f64.f32 	%fd73, %f158;
	add.f64 	%fd74, %fd163, %fd73;
	cvt.rn.f32.f64 	%f159, %fd74;
	mul.f32 	%f160, %f159, 0f461C4000;
	cvt.rzi.s32.f32 	%r495, %f160;
	st.global.u32 	[%rd25], %r495;
$L__BB1_45:
	cvt.rn.f32.s32 	%f29, %r495;
	setp.leu.f32 	%p41, %f29, %f287;
	@%p41 bra 	$L__BB1_47;
	mov.b32 	%r506, 1;
	mov.f32 	%f287, %f29;
$L__BB1_47:
	setp.ge.s32 	%p42, %r534, %r2;
	@%p42 bra 	$L__BB1_68;
	mul.wide.s32 	%rd116, %r195, 4;
	add.s64 	%rd32, %rd24, %rd116;
	ld.global.u32 	%r505, [%rd32];
	setp.ne.s32 	%p43, %r505, -2147483648;
	@%p43 bra 	$L__BB1_66;
	add.s32 	%r313, %r534, 1;
	cvt.rn.f32.s32 	%f161, %r313;
	fma.rn.f32 	%f31, %f1, %f161, %f69;
	mul.f32 	%f162, %f31, 0f3F22F983;
	cvt.rni.s32.f32 	%r500, %f162;
	cvt.rn.f32.s32 	%f163, %r500;
	fma.rn.f32 	%f164, %f163, 0fBFC90FDA, %f31;
	fma.rn.f32 	%f165, %f163, 0fB3A22168, %f164;
	fma.rn.f32 	%f285, %f163, 0fA7C234C5, %f165;
	abs.f32 	%f33, %f31;
	setp.ltu.f32 	%p44, %f33, 0f47CE4780;
	@%p44 bra 	$L__BB1_57;
	setp.neu.f32 	%p45, %f33, 0f7F800000;
	@%p45 bra 	$L__BB1_52;
	mov.f32 	%f168, 0f00000000;
	mul.rn.f32 	%f285, %f31, %f168;
	mov.b32 	%r500, 0;
	bra.uni 	$L__BB1_57;
$L__BB1_52:
	mov.b32 	%r79, %f31;
	mov.b64 	%rd190, 0;
	mov.b32 	%r497, 0;
$L__BB1_53:
	.pragma "nounroll";
	mul.wide.u32 	%rd118, %r497, 4;
	mov.u64 	%rd119, __cudart_i2opi_f;
	add.s64 	%rd120, %rd119, %rd118;
	ld.global.nc.u32 	%r315, [%rd120];
	shl.b32 	%r316, %r79, 8;
	or.b32  	%r317, %r316, -2147483648;
	mad.wide.u32 	%rd121, %r315, %r317, %rd190;
	shr.u64 	%rd190, %rd121, 32;
	add.s64 	%rd122, %rd7, %rd118;
	st.local.u32 	[%rd122], %rd121;
	add.s32 	%r497, %r497, 1;
	setp.ne.s32 	%p46, %r497, 6;
	@%p46 bra 	$L__BB1_53;
	shr.u32 	%r318, %r79, 23;
	st.local.u32 	[%rd7+24], %rd190;
	and.b32  	%r82, %r318, 31;
	and.b32  	%r319, %r318, 224;
	add.s32 	%r320, %r319, -128;
	shr.u32 	%r321, %r320, 5;
	mul.wide.u32 	%rd123, %r321, 4;
	sub.s64 	%rd35, %rd7, %rd123;
	ld.local.u32 	%r498, [%rd35+24];
	ld.local.u32 	%r499, [%rd35+20];
	setp.eq.s32 	%p47, %r82, 0;
	@%p47 bra 	$L__BB1_56;
	shf.l.wrap.b32 	%r498, %r499, %r498, %r82;
	ld.local.u32 	%r322, [%rd35+16];
	shf.l.wrap.b32 	%r499, %r322, %r499, %r82;
$L__BB1_56:
	shr.u32 	%r323, %r498, 30;
	shf.l.wrap.b32 	%r324, %r499, %r498, 2;
	shl.b32 	%r325, %r499, 2;
	shr.u32 	%r326, %r324, 31;
	add.s32 	%r327, %r326, %r323;
	neg.s32 	%r328, %r327;
	setp.lt.s32 	%p48, %r79, 0;
	selp.b32 	%r500, %r328, %r327, %p48;
	xor.b32  	%r329, %r324, %r79;
	shr.s32 	%r330, %r324, 31;
	xor.b32  	%r331, %r330, %r324;
	xor.b32  	%r332, %r330, %r325;
	cvt.u64.u32 	%rd124, %r331;
	shl.b64 	%rd125, %rd124, 32;
	cvt.u64.u32 	%rd126, %r332;
	or.b64  	%rd127, %rd125, %rd126;
	cvt.rn.f64.s64 	%fd75, %rd127;
	mul.f64 	%fd76, %fd75, 0d3BF921FB54442D19;
	cvt.rn.f32.f64 	%f166, %fd76;
	neg.f32 	%f167, %f166;
	setp.lt.s32 	%p49, %r329, 0;
	selp.f32 	%f285, %f167, %f166, %p49;
$L__BB1_57:
	mul.rn.f32 	%f169, %f285, %f285;
	and.b32  	%r334, %r500, 1;
	setp.eq.b32 	%p51, %r334, 1;
	selp.f32 	%f170, 0f3F800000, %f285, %p51;
	fma.rn.f32 	%f171, %f169, %f170, 0f00000000;
	fma.rn.f32 	%f172, %f169, 0f37CBAC00, 0fBAB607ED;
	selp.f32 	%f173, %f172, 0fB94D4153, %p51;
	selp.f32 	%f174, 0f3D2AAABB, 0f3C0885E4, %p51;
	fma.rn.f32 	%f175, %f173, %f169, %f174;
	selp.f32 	%f176, 0fBEFFFFFF, 0fBE2AAAA8, %p51;
	fma.rn.f32 	%f177, %f175, %f169, %f176;
	fma.rn.f32 	%f178, %f177, %f171, %f170;
	and.b32  	%r335, %r500, 2;
	setp.eq.s32 	%p52, %r335, 0;
	mov.f32 	%f179, 0f00000000;
	sub.f32 	%f180, %f179, %f178;
	selp.f32 	%f37, %f178, %f180, %p52;
	@%p11 bra 	$L__BB1_65;
	setp.neu.f32 	%p53, %f13, 0f7F800000;
	@%p53 bra 	$L__BB1_60;
	mov.f32 	%f183, 0f00000000;
	mul.rn.f32 	%f286, %f11, %f183;
	mov.b32 	%r504, 0;
	bra.uni 	$L__BB1_65;
$L__BB1_60:
	mov.b32 	%r91, %f11;
	shl.b32 	%r337, %r91, 8;
	or.b32  	%r92, %r337, -2147483648;
	mov.b64 	%rd191, 0;
	mov.b32 	%r501, 0;
$L__BB1_61:
	.pragma "nounroll";
	mul.wide.u32 	%rd129, %r501, 4;
	mov.u64 	%rd130, __cudart_i2opi_f;
	add.s64 	%rd131, %rd130, %rd129;
	ld.global.nc.u32 	%r338, [%rd131];
	mad.wide.u32 	%rd132, %r338, %r92, %rd191;
	shr.u64 	%rd191, %rd132, 32;
	add.s64 	%rd133, %rd6, %rd129;
	st.local.u32 	[%rd133], %rd132;
	add.s32 	%r501, %r501, 1;
	setp.ne.s32 	%p54, %r501, 6;
	@%p54 bra 	$L__BB1_61;
	shr.u32 	%r339, %r91, 23;
	st.local.u32 	[%rd6+24], %rd191;
	and.b32  	%r95, %r339, 31;
	and.b32  	%r340, %r339, 224;
	add.s32 	%r341, %r340, -128;
	shr.u32 	%r342, %r341, 5;
	mul.wide.u32 	%rd134, %r342, 4;
	sub.s64 	%rd38, %rd6, %rd134;
	ld.local.u32 	%r502, [%rd38+24];
	ld.local.u32 	%r503, [%rd38+20];
	setp.eq.s32 	%p55, %r95, 0;
	@%p55 bra 	$L__BB1_64;
	shf.l.wrap.b32 	%r502, %r503, %r502, %r95;
	ld.local.u32 	%r343, [%rd38+16];
	shf.l.wrap.b32 	%r503, %r343, %r503, %r95;
$L__BB1_64:
	shr.u32 	%r344, %r502, 30;
	shf.l.wrap.b32 	%r345, %r503, %r502, 2;
	shl.b32 	%r346, %r503, 2;
	shr.u32 	%r347, %r345, 31;
	add.s32 	%r348, %r347, %r344;
	neg.s32 	%r349, %r348;
	setp.lt.s32 	%p56, %r91, 0;
	selp.b32 	%r504, %r349, %r348, %p56;
	xor.b32  	%r350, %r345, %r91;
	shr.s32 	%r351, %r345, 31;
	xor.b32  	%r352, %r351, %r345;
	xor.b32  	%r353, %r351, %r346;
	cvt.u64.u32 	%rd135, %r352;
	shl.b64 	%rd136, %rd135, 32;
	cvt.u64.u32 	%rd137, %r353;
	or.b64  	%rd138, %rd136, %rd137;
	cvt.rn.f64.s64 	%fd77, %rd138;
	mul.f64 	%fd78, %fd77, 0d3BF921FB54442D19;
	cvt.rn.f32.f64 	%f181, %fd78;
	neg.f32 	%f182, %f181;
	setp.lt.s32 	%p57, %r350, 0;
	selp.f32 	%f286, %f182, %f181, %p57;
$L__BB1_65:
	add.s32 	%r355, %r504, 1;
	mul.rn.f32 	%f184, %f286, %f286;
	and.b32  	%r356, %r504, 1;
	setp.eq.b32 	%p58, %r356, 1;
	selp.f32 	%f185, %f286, 0f3F800000, %p58;
	fma.rn.f32 	%f186, %f184, %f185, 0f00000000;
	fma.rn.f32 	%f187, %f184, 0f37CBAC00, 0fBAB607ED;
	selp.f32 	%f188, 0fB94D4153, %f187, %p58;
	selp.f32 	%f189, 0f3C0885E4, 0f3D2AAABB, %p58;
	fma.rn.f32 	%f190, %f188, %f184, %f189;
	selp.f32 	%f191, 0fBE2AAAA8, 0fBEFFFFFF, %p58;
	fma.rn.f32 	%f192, %f190, %f184, %f191;
	fma.rn.f32 	%f193, %f192, %f186, %f185;
	and.b32  	%r357, %r355, 2;
	setp.eq.s32 	%p59, %r357, 0;
	mov.f32 	%f194, 0f00000000;
	sub.f32 	%f195, %f194, %f193;
	selp.f32 	%f196, %f193, %f195, %p59;
	add.f32 	%f197, %f37, %f37;
	mul.f32 	%f198, %f197, %f196;
	cvt.f64.f32 	%fd79, %f198;
	add.f64 	%fd80, %fd163, %fd79;
	cvt.rn.f32.f64 	%f199, %fd80;
	mul.f32 	%f200, %f199, 0f461C4000;
	cvt.rzi.s32.f32 	%r505, %f200;
	st.global.u32 	[%rd32], %r505;
$L__BB1_66:
	cvt.rn.f32.s32 	%f41, %r505;
	setp.geu.f32 	%p60, %f287, %f41;
	@%p60 bra 	$L__BB1_68;
	mov.b32 	%r506, 2;
	mov.f32 	%f287, %f41;
$L__BB1_68:
	setp.lt.s32 	%p61, %r6, 1;
	@%p61 bra 	$L__BB1_96;
	ld.global.u32 	%r519, [%rd24+-4];
	setp.ne.s32 	%p62, %r519, -2147483648;
	@%p62 bra 	$L__BB1_94;
	add.s32 	%r359, %r6, -1;
	cvt.rn.f32.u32 	%f201, %r359;
	fma.rn.f32 	%f43, %f2, %f201, %f71;
	mov.u32 	%r510, %r524;
	mov.f32 	%f288, %f291;
	@%p3 bra 	$L__BB1_78;
	setp.neu.f32 	%p64, %f6, 0f7F800000;
	@%p64 bra 	$L__BB1_73;
	mov.f32 	%f204, 0f00000000;
	mul.rn.f32 	%f288, %f3, %f204;
	mov.b32 	%r510, 0;
	bra.uni 	$L__BB1_78;
$L__BB1_73:
	mov.b32 	%r108, %f3;
	shl.b32 	%r361, %r108, 8;
	or.b32  	%r109, %r361, -2147483648;
	mov.b64 	%rd192, 0;
	mov.b32 	%r507, 0;
$L__BB1_74:
	.pragma "nounroll";
	mul.wide.u32 	%rd140, %r507, 4;
	mov.u64 	%rd141, __cudart_i2opi_f;
	add.s64 	%rd142, %rd141, %rd140;
	ld.global.nc.u32 	%r362, [%rd142];
	mad.wide.u32 	%rd143, %r362, %r109, %rd192;
	shr.u64 	%rd192, %rd143, 32;
	add.s64 	%rd144, %rd5, %rd140;
	st.local.u32 	[%rd144], %rd143;
	add.s32 	%r507, %r507, 1;
	setp.ne.s32 	%p65, %r507, 6;
	@%p65 bra 	$L__BB1_74;
	shr.u32 	%r363, %r108, 23;
	st.local.u32 	[%rd5+24], %rd192;
	and.b32  	%r112, %r363, 31;
	and.b32  	%r364, %r363, 224;
	add.s32 	%r365, %r364, -128;
	shr.u32 	%r366, %r365, 5;
	mul.wide.u32 	%rd145, %r366, 4;
	sub.s64 	%rd41, %rd5, %rd145;
	ld.local.u32 	%r508, [%rd41+24];
	ld.local.u32 	%r509, [%rd41+20];
	setp.eq.s32 	%p66, %r112, 0;
	@%p66 bra 	$L__BB1_77;
	shf.l.wrap.b32 	%r508, %r509, %r508, %r112;
	ld.local.u32 	%r367, [%rd41+16];
	shf.l.wrap.b32 	%r509, %r367, %r509, %r112;
$L__BB1_77:
	shr.u32 	%r368, %r508, 30;
	shf.l.wrap.b32 	%r369, %r509, %r508, 2;
	shl.b32 	%r370, %r509, 2;
	shr.u32 	%r371, %r369, 31;
	add.s32 	%r372, %r371, %r368;
	neg.s32 	%r373, %r372;
	setp.lt.s32 	%p67, %r108, 0;
	selp.b32 	%r510, %r373, %r372, %p67;
	xor.b32  	%r374, %r369, %r108;
	shr.s32 	%r375, %r369, 31;
	xor.b32  	%r376, %r375, %r369;
	xor.b32  	%r377, %r375, %r370;
	cvt.u64.u32 	%rd146, %r376;
	shl.b64 	%rd147, %rd146, 32;
	cvt.u64.u32 	%rd148, %r377;
	or.b64  	%rd149, %rd147, %rd148;
	cvt.rn.f64.s64 	%fd81, %rd149;
	mul.f64 	%fd82, %fd81, 0d3BF921FB54442D19;
	cvt.rn.f32.f64 	%f202, %fd82;
	neg.f32 	%f203, %f202;
	setp.lt.s32 	%p68, %r374, 0;
	selp.f32 	%f288, %f203, %f202, %p68;
$L__BB1_78:
	mul.rn.f32 	%f205, %f288, %f288;
	and.b32  	%r379, %r510, 1;
	setp.eq.b32 	%p69, %r379, 1;
	selp.f32 	%f206, 0f3F800000, %f288, %p69;
	fma.rn.f32 	%f207, %f205, %f206, 0f00000000;
	fma.rn.f32 	%f208, %f205, 0f37CBAC00, 0fBAB607ED;
	selp.f32 	%f209, %f208, 0fB94D4153, %p69;
	selp.f32 	%f210, 0f3D2AAABB, 0f3C0885E4, %p69;
	fma.rn.f32 	%f211, %f209, %f205, %f210;
	selp.f32 	%f212, 0fBEFFFFFF, 0fBE2AAAA8, %p69;
	fma.rn.f32 	%f213, %f211, %f205, %f212;
	fma.rn.f32 	%f214, %f213, %f207, %f206;
	and.b32  	%r380, %r510, 2;
	setp.eq.s32 	%p70, %r380, 0;
	mov.f32 	%f215, 0f00000000;
	sub.f32 	%f216, %f215, %f214;
	selp.f32 	%f47, %f214, %f216, %p70;
	mul.f32 	%f48, %f43, 0f3F000000;
	mul.f32 	%f217, %f48, 0f3F22F983;
	cvt.rni.s32.f32 	%r514, %f217;
	cvt.rn.f32.s32 	%f218, %r514;
	fma.rn.f32 	%f219, %f218, 0fBFC90FDA, %f48;
	fma.rn.f32 	%f220, %f218, 0fB3A22168, %f219;
	fma.rn.f32 	%f289, %f218, 0fA7C234C5, %f220;
	abs.f32 	%f50, %f48;
	setp.ltu.f32 	%p71, %f50, 0f47CE4780;
	@%p71 bra 	$L__BB1_86;
	setp.neu.f32 	%p72, %f50, 0f7F800000;
	@%p72 bra 	$L__BB1_81;
	mov.f32 	%f223, 0f00000000;
	mul.rn.f32 	%f289, %f48, %f223;
	mov.b32 	%r514, 0;
	bra.uni 	$L__BB1_86;
$L__BB1_81:
	mov.b32 	%r122, %f48;
	shl.b32 	%r382, %r122, 8;
	or.b32  	%r123, %r382, -2147483648;
	mov.b64 	%rd193, 0;
	mov.b32 	%r511, 0;
$L__BB1_82:
	.pragma "nounroll";
	mul.wide.u32 	%rd151, %r511, 4;
	mov.u64 	%rd152, __cudart_i2opi_f;
	add.s64 	%rd153, %rd152, %rd151;
	ld.global.nc.u32 	%r383, [%rd153];
	mad.wide.u32 	%rd154, %r383, %r123, %rd193;
	shr.u64 	%rd193, %rd154, 32;
	add.s64 	%rd155, %rd4, %rd151;
	st.local.u32 	[%rd155], %rd154;
	add.s32 	%r511, %r511, 1;
	setp.ne.s32 	%p73, %r511, 6;
	@%p73 bra 	$L__BB1_82;
	shr.u32 	%r384, %r122, 23;
	st.local.u32 	[%rd4+24], %rd193;
	and.b32  	%r126, %r384, 31;
	and.b32  	%r385, %r384, 224;
	add.s32 	%r386, %r385, -128;
	shr.u32 	%r387, %r386, 5;
	mul.wide.u32 	%rd156, %r387, 4;
	sub.s64 	%rd44, %rd4, %rd156;
	ld.local.u32 	%r512, [%rd44+24];
	ld.local.u32 	%r513, [%rd44+20];
	setp.eq.s32 	%p74, %r126, 0;
	@%p74 bra 	$L__BB1_85;
	shf.l.wrap.b32 	%r512, %r513, %r512, %r126;
	ld.local.u32 	%r388, [%rd44+16];
	shf.l.wrap.b32 	%r513, %r388, %r513, %r126;
$L__BB1_85:
	shr.u32 	%r389, %r512, 30;
	shf.l.wrap.b32 	%r390, %r513, %r512, 2;
	shl.b32 	%r391, %r513, 2;
	shr.u32 	%r392, %r390, 31;
	add.s32 	%r393, %r392, %r389;
	neg.s32 	%r394, %r393;
	setp.lt.s32 	%p75, %r122, 0;
	selp.b32 	%r514, %r394, %r393, %p75;
	xor.b32  	%r395, %r390, %r122;
	shr.s32 	%r396, %r390, 31;
	xor.b32  	%r397, %r396, %r390;
	xor.b32  	%r398, %r396, %r391;
	cvt.u64.u32 	%rd157, %r397;
	shl.b64 	%rd158, %rd157, 32;
	cvt.u64.u32 	%rd159, %r398;
	or.b64  	%rd160, %rd158, %rd159;
	cvt.rn.f64.s64 	%fd83, %rd160;
	mul.f64 	%fd84, %fd83, 0d3BF921FB54442D19;
	cvt.rn.f32.f64 	%f221, %fd84;
	neg.f32 	%f222, %f221;
	setp.lt.s32 	%p76, %r395, 0;
	selp.f32 	%f289, %f222, %f221, %p76;
$L__BB1_86:
	add.s32 	%r401, %r514, 1;
	mul.rn.f32 	%f224, %f289, %f289;
	and.b32  	%r402, %r514, 1;
	setp.eq.b32 	%p77, %r402, 1;
	selp.f32 	%f225, %f289, 0f3F800000, %p77;
	fma.rn.f32 	%f226, %f224, %f225, 0f00000000;
	fma.rn.f32 	%f227, %f224, 0f37CBAC00, 0fBAB607ED;
	selp.f32 	%f228, 0fB94D4153, %f227, %p77;
	selp.f32 	%f229, 0f3C0885E4, 0f3D2AAABB, %p77;
	fma.rn.f32 	%f230, %f228, %f224, %f229;
	selp.f32 	%f231, 0fBE2AAAA8, 0fBEFFFFFF, %p77;
	fma.rn.f32 	%f232, %f230, %f224, %f231;
	fma.rn.f32 	%f233, %f232, %f226, %f225;
	and.b32  	%r403, %r401, 2;
	setp.eq.s32 	%p78, %r403, 0;
	mov.f32 	%f234, 0f00000000;
	sub.f32 	%f235, %f234, %f233;
	selp.f32 	%f236, %f233, %f235, %p78;
	add.f32 	%f237, %f47, %f47;
	mul.f32 	%f54, %f237, %f236;
	cvt.f64.f32 	%fd85, %f43;
	add.f64 	%fd86, %fd85, 0dBFF921FB54442D18;
	abs.f64 	%fd164, %fd86;
	{
	.reg .b32 %temp; 
	mov.b64 	{%temp, %r515}, %fd164;
	}
	{
	.reg .b32 %temp; 
	mov.b64 	{%r516, %temp}, %fd164;
	}
	setp.gt.s32 	%p79, %r515, 1048575;
	mov.b32 	%r517, -1023;
	@%p79 bra 	$L__BB1_88;
	mul.f64 	%fd164, %fd164, 0d4350000000000000;
	{
	.reg .b32 %temp; 
	mov.b64 	{%temp, %r515}, %fd164;
	}
	{
	.reg .b32 %temp; 
	mov.b64 	{%r516, %temp}, %fd164;
	}
	mov.b32 	%r517, -1077;
$L__BB1_88:
	add.s32 	%r405, %r515, -1;
	setp.gt.u32 	%p80, %r405, 2146435070;
	@%p80 bra 	$L__BB1_92;
	shr.u32 	%r408, %r515, 20;
	add.s32 	%r518, %r517, %r408;
	and.b32  	%r409, %r515, 1048575;
	or.b32  	%r410, %r409, 1072693248;
	mov.b64 	%fd165, {%r516, %r410};
	setp.lt.u32 	%p82, %r410, 1073127583;
	@%p82 bra 	$L__BB1_91;
	{
	.reg .b32 %temp; 
	mov.b64 	{%r411, %temp}, %fd165;
	}
	{
	.reg .b32 %temp; 
	mov.b64 	{%temp, %r412}, %fd165;
	}
	add.s32 	%r413, %r412, -1048576;
	mov.b64 	%fd165, {%r411, %r413};
	add.s32 	%r518, %r518, 1;
$L__BB1_91:
	add.f64 	%fd88, %fd165, 0dBFF0000000000000;
	add.f64 	%fd89, %fd165, 0d3FF0000000000000;
	rcp.approx.ftz.f64 	%fd90, %fd89;
	neg.f64 	%fd91, %fd89;
	fma.rn.f64 	%fd92, %fd91, %fd90, 0d3FF0000000000000;
	fma.rn.f64 	%fd93, %fd92, %fd92, %fd92;
	fma.rn.f64 	%fd94, %fd93, %fd90, %fd90;
	mul.f64 	%fd95, %fd88, %fd94;
	fma.rn.f64 	%fd96, %fd88, %fd94, %fd95;
	mul.f64 	%fd97, %fd96, %fd96;
	fma.rn.f64 	%fd98, %fd97, 0d3EB1380B3AE80F1E, 0d3ED0EE258B7A8B04;
	fma.rn.f64 	%fd99, %fd98, %fd97, 0d3EF3B2669F02676F;
	fma.rn.f64 	%fd100, %fd99, %fd97, 0d3F1745CBA9AB0956;
	fma.rn.f64 	%fd101, %fd100, %fd97, 0d3F3C71C72D1B5154;
	fma.rn.f64 	%fd102, %fd101, %fd97, 0d3F624924923BE72D;
	fma.rn.f64 	%fd103, %fd102, %fd97, 0d3F8999999999A3C4;
	fma.rn.f64 	%fd104, %fd103, %fd97, 0d3FB5555555555554;
	sub.f64 	%fd105, %fd88, %fd96;
	add.f64 	%fd106, %fd105, %fd105;
	neg.f64 	%fd107, %fd96;
	fma.rn.f64 	%fd108, %fd107, %fd88, %fd106;
	mul.f64 	%fd109, %fd94, %fd108;
	mul.f64 	%fd110, %fd97, %fd104;
	fma.rn.f64 	%fd111, %fd110, %fd96, %fd109;
	xor.b32  	%r414, %r518, -2147483648;
	mov.b32 	%r415, 1127219200;
	mov.b64 	%fd112, {%r414, %r415};
	sub.f64 	%fd113, %fd112, %fd1;
	fma.rn.f64 	%fd114, %fd113, 0d3FE62E42FEFA39EF, %fd96;
	fma.rn.f64 	%fd115, %fd113, 0dBFE62E42FEFA39EF, %fd114;
	sub.f64 	%fd116, %fd115, %fd96;
	sub.f64 	%fd117, %fd111, %fd116;
	fma.rn.f64 	%fd118, %fd113, 0d3C7ABC9E3B39803F, %fd117;
	add.f64 	%fd166, %fd114, %fd118;
	bra.uni 	$L__BB1_93;
$L__BB1_92:
	fma.rn.f64 	%fd87, %fd164, 0d7FF0000000000000, 0d7FF0000000000000;
	{
	.reg .b32 %temp; 
	mov.b64 	{%temp, %r406}, %fd164;
	}
	and.b32  	%r407, %r406, 2147483647;
	setp.eq.s32 	%p81, %r407, 0;
	selp.f64 	%fd166, 0dFFF0000000000000, %fd87, %p81;
$L__BB1_93:
	cvt.f64.f32 	%fd119, %f54;
	add.f64 	%fd120, %fd166, %fd119;
	cvt.rn.f32.f64 	%f238, %fd120;
	mul.f32 	%f239, %f238, 0f461C4000;
	cvt.rzi.s32.f32 	%r519, %f239;
	st.global.u32 	[%rd24+-4], %r519;
$L__BB1_94:
	cvt.rn.f32.s32 	%f55, %r519;
	setp.geu.f32 	%p83, %f287, %f55;
	@%p83 bra 	$L__BB1_96;
	mov.b32 	%r506, 3;
	mov.f32 	%f287, %f55;
$L__BB1_96:
	setp.ge.s32 	%p84, %r6, %r3;
	@%p84 bra 	$L__BB1_123;
	add.s32 	%r535, %r6, 1;
	ld.global.u32 	%r533, [%rd24+4];
	setp.ne.s32 	%p85, %r533, -2147483648;
	@%p85 bra 	$L__BB1_122;
	cvt.rn.f32.s32 	%f240, %r535;
	fma.rn.f32 	%f57, %f2, %f240, %f71;
	@%p3 bra 	$L__BB1_106;
	setp.neu.f32 	%p87, %f6, 0f7F800000;
	@%p87 bra 	$L__BB1_101;
	mov.f32 	%f243, 0f00000000;
	mul.rn.f32 	%f291, %f3, %f243;
	mov.b32 	%r524, 0;
	bra.uni 	$L__BB1_106;
$L__BB1_101:
	mov.b32 	%r150, %f3;
	shl.b32 	%r418, %r150, 8;
	or.b32  	%r151, %r418, -2147483648;
	mov.b64 	%rd194, 0;
	mov.b32 	%r521, 0;
$L__BB1_102:
	.pragma "nounroll";
	mul.wide.u32 	%rd162, %r521, 4;
	mov.u64 	%rd163, __cudart_i2opi_f;
	add.s64 	%rd164, %rd163, %rd162;
	ld.global.nc.u32 	%r419, [%rd164];
	mad.wide.u32 	%rd165, %r419, %r151, %rd194;
	shr.u64 	%rd194, %rd165, 32;
	add.s64 	%rd166, %rd3, %rd162;
	st.local.u32 	[%rd166], %rd165;
	add.s32 	%r521, %r521, 1;
	setp.ne.s32 	%p88, %r521, 6;
	@%p88 bra 	$L__BB1_102;
	shr.u32 	%r420, %r150, 23;
	st.local.u32 	[%rd3+24], %rd194;
	and.b32  	%r154, %r420, 31;
	and.b32  	%r421, %r420, 224;
	add.s32 	%r422, %r421, -128;
	shr.u32 	%r423, %r422, 5;
	mul.wide.u32 	%rd167, %r423, 4;
	sub.s64 	%rd47, %rd3, %rd167;
	ld.local.u32 	%r522, [%rd47+24];
	ld.local.u32 	%r523, [%rd47+20];
	setp.eq.s32 	%p89, %r154, 0;
	@%p89 bra 	$L__BB1_105;
	shf.l.wrap.b32 	%r522, %r523, %r522, %r154;
	ld.local.u32 	%r424, [%rd47+16];
	shf.l.wrap.b32 	%r523, %r424, %r523, %r154;
$L__BB1_105:
	shr.u32 	%r425, %r522, 30;
	shf.l.wrap.b32 	%r426, %r523, %r522, 2;
	shl.b32 	%r427, %r523, 2;
	shr.u32 	%r428, %r426, 31;
	add.s32 	%r429, %r428, %r425;
	neg.s32 	%r430, %r429;
	setp.lt.s32 	%p90, %r150, 0;
	selp.b32 	%r524, %r430, %r429, %p90;
	xor.b32  	%r431, %r426, %r150;
	shr.s32 	%r432, %r426, 31;
	xor.b32  	%r433, %r432, %r426;
	xor.b32  	%r434, %r432, %r427;
	cvt.u64.u32 	%rd168, %r433;
	shl.b64 	%rd169, %rd168, 32;
	cvt.u64.u32 	%rd170, %r434;
	or.b64  	%rd171, %rd169, %rd170;
	cvt.rn.f64.s64 	%fd121, %rd171;
	mul.f64 	%fd122, %fd121, 0d3BF921FB54442D19;
	cvt.rn.f32.f64 	%f241, %fd122;
	neg.f32 	%f242, %f241;
	setp.lt.s32 	%p91, %r431, 0;
	selp.f32 	%f291, %f242, %f241, %p91;
$L__BB1_106:
	mul.rn.f32 	%f244, %f291, %f291;
	and.b32  	%r436, %r524, 1;
	setp.eq.b32 	%p92, %r436, 1;
	selp.f32 	%f245, 0f3F800000, %f291, %p92;
	fma.rn.f32 	%f246, %f244, %f245, 0f00000000;
	fma.rn.f32 	%f247, %f244, 0f37CBAC00, 0fBAB607ED;
	selp.f32 	%f248, %f247, 0fB94D4153, %p92;
	selp.f32 	%f249, 0f3D2AAABB, 0f3C0885E4, %p92;
	fma.rn.f32 	%f250, %f248, %f244, %f249;
	selp.f32 	%f251, 0fBEFFFFFF, 0fBE2AAAA8, %p92;
	fma.rn.f32 	%f252, %f250, %f244, %f251;
	fma.rn.f32 	%f253, %f252, %f246, %f245;
	and.b32  	%r437, %r524, 2;
	setp.eq.s32 	%p93, %r437, 0;
	mov.f32 	%f254, 0f00000000;
	sub.f32 	%f255, %f254, %f253;
	selp.f32 	%f61, %f253, %f255, %p93;
	mul.f32 	%f62, %f57, 0f3F000000;
	mul.f32 	%f256, %f62, 0f3F22F983;
	cvt.rni.s32.f32 	%r528, %f256;
	cvt.rn.f32.s32 	%f257, %r528;
	fma.rn.f32 	%f258, %f257, 0fBFC90FDA, %f62;
	fma.rn.f32 	%f259, %f257, 0fB3A22168, %f258;
	fma.rn.f32 	%f292, %f257, 0fA7C234C5, %f259;
	abs.f32 	%f64, %f62;
	setp.ltu.f32 	%p94, %f64, 0f47CE4780;
	@%p94 bra 	$L__BB1_114;
	setp.neu.f32 	%p95, %f64, 0f7F800000;
	@%p95 bra 	$L__BB1_109;
	mov.f32 	%f262, 0f00000000;
	mul.rn.f32 	%f292, %f62, %f262;
	mov.b32 	%r528, 0;
	bra.uni 	$L__BB1_114;
$L__BB1_109:
	mov.b32 	%r164, %f62;
	shl.b32 	%r439, %r164, 8;
	or.b32  	%r165, %r439, -2147483648;
	mov.b64 	%rd195, 0;
	mov.b32 	%r525, 0;
$L__BB1_110:
	.pragma "nounroll";
	mul.wide.u32 	%rd173, %r525, 4;
	mov.u64 	%rd174, __cudart_i2opi_f;
	add.s64 	%rd175, %rd174, %rd173;
	ld.global.nc.u32 	%r440, [%rd175];
	mad.wide.u32 	%rd176, %r440, %r165, %rd195;
	shr.u64 	%rd195, %rd176, 32;
	add.s64 	%rd177, %rd2, %rd173;
	st.local.u32 	[%rd177], %rd176;
	add.s32 	%r525, %r525, 1;
	setp.ne.s32 	%p96, %r525, 6;
	@%p96 bra 	$L__BB1_110;
	shr.u32 	%r441, %r164, 23;
	st.local.u32 	[%rd2+24], %rd195;
	and.b32  	%r168, %r441, 31;
	and.b32  	%r442, %r441, 224;
	add.s32 	%r443, %r442, -128;
	shr.u32 	%r444, %r443, 5;
	mul.wide.u32 	%rd178, %r444, 4;
	sub.s64 	%rd50, %rd2, %rd178;
	ld.local.u32 	%r526, [%rd50+24];
	ld.local.u32 	%r527, [%rd50+20];
	setp.eq.s32 	%p97, %r168, 0;
	@%p97 bra 	$L__BB1_113;
	shf.l.wrap.b32 	%r526, %r527, %r526, %r168;
	ld.local.u32 	%r445, [%rd50+16];
	shf.l.wrap.b32 	%r527, %r445, %r527, %r168;
$L__BB1_113:
	shr.u32 	%r446, %r526, 30;
	shf.l.wrap.b32 	%r447, %r527, %r526, 2;
	shl.b32 	%r448, %r527, 2;
	shr.u32 	%r449, %r447, 31;
	add.s32 	%r450, %r449, %r446;
	neg.s32 	%r451, %r450;
	setp.lt.s32 	%p98, %r164, 0;
	selp.b32 	%r528, %r451, %r450, %p98;
	xor.b32  	%r452, %r447, %r164;
	shr.s32 	%r453, %r447, 31;
	xor.b32  	%r454, %r453, %r447;
	xor.b32  	%r455, %r453, %r448;
	cvt.u64.u32 	%rd179, %r454;
	shl.b64 	%rd180, %rd179, 32;
	cvt.u64.u32 	%rd181, %r455;
	or.b64  	%rd182, %rd180, %rd181;
	cvt.rn.f64.s64 	%fd123, %rd182;
	mul.f64 	%fd124, %fd123, 0d3BF921FB54442D19;
	cvt.rn.f32.f64 	%f260, %fd124;
	neg.f32 	%f261, %f260;
	setp.lt.s32 	%p99, %r452, 0;
	selp.f32 	%f292, %f261, %f260, %p99;
$L__BB1_114:
	add.s32 	%r458, %r528, 1;
	mul.rn.f32 	%f263, %f292, %f292;
	and.b32  	%r459, %r528, 1;
	setp.eq.b32 	%p100, %r459, 1;
	selp.f32 	%f264, %f292, 0f3F800000, %p100;
	fma.rn.f32 	%f265, %f263, %f264, 0f00000000;
	fma.rn.f32 	%f266, %f263, 0f37CBAC00, 0fBAB607ED;
	selp.f32 	%f267, 0fB94D4153, %f266, %p100;
	selp.f32 	%f268, 0f3C0885E4, 0f3D2AAABB, %p100;
	fma.rn.f32 	%f269, %f267, %f263, %f268;
	selp.f32 	%f270, 0fBE2AAAA8, 0fBEFFFFFF, %p100;
	fma.rn.f32 	%f271, %f269, %f263, %f270;
	fma.rn.f32 	%f272, %f271, %f265, %f264;
	and.b32  	%r460, %r458, 2;
	setp.eq.s32 	%p101, %r460, 0;
	mov.f32 	%f273, 0f00000000;
	sub.f32 	%f274, %f273, %f272;
	selp.f32 	%f275, %f272, %f274, %p101;
	add.f32 	%f276, %f61, %f61;
	mul.f32 	%f68, %f276, %f275;
	cvt.f64.f32 	%fd125, %f57;
	add.f64 	%fd126, %fd125, 0dBFF921FB54442D18;
	abs.f64 	%fd167, %fd126;
	{
	.reg .b32 %temp; 
	mov.b64 	{%temp, %r529}, %fd167;
	}
	{
	.reg .b32 %temp; 
	mov.b64 	{%r530, %temp}, %fd167;
	}
	setp.gt.s32 	%p102, %r529, 1048575;
	mov.b32 	%r531, -1023;
	@%p102 bra 	$L__BB1_116;
	mul.f64 	%fd167, %fd167, 0d4350000000000000;
	{
	.reg .b32 %temp; 
	mov.b64 	{%temp, %r529}, %fd167;
	}
	{
	.reg .b32 %temp; 
	mov.b64 	{%r530, %temp}, %fd167;
	}
	mov.b32 	%r531, -1077;
$L__BB1_116:
	add.s32 	%r462, %r529, -1;
	setp.gt.u32 	%p103, %r462, 2146435070;
	@%p103 bra 	$L__BB1_120;
	shr.u32 	%r465, %r529, 20;
	add.s32 	%r532, %r531, %r465;
	and.b32  	%r466, %r529, 1048575;
	or.b32  	%r467, %r466, 1072693248;
	mov.b64 	%fd168, {%r530, %r467};
	setp.lt.u32 	%p105, %r467, 1073127583;
	@%p105 bra 	$L__BB1_119;
	{
	.reg .b32 %temp; 
	mov.b64 	{%r468, %temp}, %fd168;
	}
	{
	.reg .b32 %temp; 
	mov.b64 	{%temp, %r469}, %fd168;
	}
	add.s32 	%r470, %r469, -1048576;
	mov.b64 	%fd168, {%r468, %r470};
	add.s32 	%r532, %r532, 1;
$L__BB1_119:
	add.f64 	%fd128, %fd168, 0dBFF0000000000000;
	add.f64 	%fd129, %fd168, 0d3FF0000000000000;
	rcp.approx.ftz.f64 	%fd130, %fd129;
	neg.f64 	%fd131, %fd129;
	fma.rn.f64 	%fd132, %fd131, %fd130, 0d3FF0000000000000;
	fma.rn.f64 	%fd133, %fd132, %fd132, %fd132;
	fma.rn.f64 	%fd134, %fd133, %fd130, %fd130;
	mul.f64 	%fd135, %fd128, %fd134;
	fma.rn.f64 	%fd136, %fd128, %fd134, %fd135;
	mul.f64 	%fd137, %fd136, %fd136;
	fma.rn.f64 	%fd138, %fd137, 0d3EB1380B3AE80F1E, 0d3ED0EE258B7A8B04;
	fma.rn.f64 	%fd139, %fd138, %fd137, 0d3EF3B2669F02676F;
	fma.rn.f64 	%fd140, %fd139, %fd137, 0d3F1745CBA9AB0956;
	fma.rn.f64 	%fd141, %fd140, %fd137, 0d3F3C71C72D1B5154;
	fma.rn.f64 	%fd142, %fd141, %fd137, 0d3F624924923BE72D;
	fma.rn.f64 	%fd143, %fd142, %fd137, 0d3F8999999999A3C4;
	fma.rn.f64 	%fd144, %fd143, %fd137, 0d3FB5555555555554;
	sub.f64 	%fd145, %fd128, %fd136;
	add.f64 	%fd146, %fd145, %fd145;
	neg.f64 	%fd147, %fd136;
	fma.rn.f64 	%fd148, %fd147, %fd128, %fd146;
	mul.f64 	%fd149, %fd134, %fd148;
	mul.f64 	%fd150, %fd137, %fd144;
	fma.rn.f64 	%fd151, %fd150, %fd136, %fd149;
	xor.b32  	%r471, %r532, -2147483648;
	mov.b32 	%r472, 1127219200;
	mov.b64 	%fd152, {%r471, %r472};
	sub.f64 	%fd153, %fd152, %fd1;
	fma.rn.f64 	%fd154, %fd153, 0d3FE62E42FEFA39EF, %fd136;
	fma.rn.f64 	%fd155, %fd153, 0dBFE62E42FEFA39EF, %fd154;
	sub.f64 	%fd156, %fd155, %fd136;
	sub.f64 	%fd157, %fd151, %fd156;
	fma.rn.f64 	%fd158, %fd153, 0d3C7ABC9E3B39803F, %fd157;
	add.f64 	%fd169, %fd154, %fd158;
	bra.uni 	$L__BB1_121;
$L__BB1_120:
	fma.rn.f64 	%fd127, %fd167, 0d7FF0000000000000, 0d7FF0000000000000;
	{
	.reg .b32 %temp; 
	mov.b64 	{%temp, %r463}, %fd167;
	}
	and.b32  	%r464, %r463, 2147483647;
	setp.eq.s32 	%p104, %r464, 0;
	selp.f64 	%fd169, 0dFFF0000000000000, %fd127, %p104;
$L__BB1_121:
	cvt.f64.f32 	%fd159, %f68;
	add.f64 	%fd160, %fd169, %fd159;
	cvt.rn.f32.f64 	%f277, %fd160;
	mul.f32 	%f278, %f277, 0f461C4000;
	cvt.rzi.s32.f32 	%r533, %f278;
	st.global.u32 	[%rd24+4], %r533;
$L__BB1_122:
	cvt.rn.f32.s32 	%f279, %r533;
	setp.lt.f32 	%p106, %f287, %f279;
	@%p106 bra 	$L__BB1_131;
$L__BB1_123:
	setp.gt.s32 	%p107, %r506, 1;
	@%p107 bra 	$L__BB1_129;
	setp.eq.s32 	%p109, %r506, 1;
	@%p109 bra 	$L__BB1_127;
	st.global.u32 	[%rd12+4], %r1;
	st.global.u32 	[%rd12+-8], %r534;
	st.global.u32 	[%rd12+-4], %r6;
$L__BB1_126:
	ret;
$L__BB1_127:
	add.s32 	%r534, %r534, -1;
	mov.u32 	%r535, %r6;
	bra.uni 	$L__BB1_131;
$L__BB1_128:
	add.s32 	%r534, %r534, 1;
	mov.u32 	%r535, %r6;
	bra.uni 	$L__BB1_131;
$L__BB1_129:
	setp.eq.s32 	%p108, %r506, 2;
	@%p108 bra 	$L__BB1_128;
	add.s32 	%r535, %r6, -1;
$L__BB1_131:
	st.global.u32 	[%rd12+-8], %r534;
	st.global.u32 	[%rd12+-4], %r535;
	bra.uni 	$L__BB1_2;

}
	// .globl	_Z23kernel_ComputeFollowersP8Searcheri
.visible .entry _Z23kernel_ComputeFollowersP8Searcheri(
	.param .u64 .ptr .align 1 _Z23kernel_ComputeFollowersP8Searcheri_param_0,
	.param .u32 _Z23kernel_ComputeFollowersP8Searcheri_param_1
)
{
	.reg .pred 	%p<4>;
	.reg .b32 	%r<14>;
	.reg .b64 	%rd<8>;

	ld.param.u64 	%rd3, [_Z23kernel_ComputeFollowersP8Searcheri_param_0];
	ld.param.u32 	%r7, [_Z23kernel_ComputeFollowersP8Searcheri_param_1];
	cvta.to.global.u64 	%rd1, %rd3;
	mov.u32 	%r8, %tid.x;
	mov.u32 	%r9, %ctaid.x;
	mov.u32 	%r10, %ntid.x;
	mad.lo.s32 	%r12, %r9, %r10, %r8;
	setp.ge.s32 	%p1, %r12, %r7;
	@%p1 bra 	$L__BB2_6;
	mul.wide.s32 	%rd4, %r12, 20;
	add.s64 	%rd5, %rd1, %rd4;
	add.s64 	%rd2, %rd5, 16;
	ld.global.u32 	%r11, [%rd5+16];
$L__BB2_2:
	mov.u32 	%r3, %r11;
	setp.eq.s32 	%p2, %r3, %r12;
	@%p2 bra 	$L__BB2_4;
	mul.wide.s32 	%rd6, %r3, 20;
	add.s64 	%rd7, %rd1, %rd6;
	ld.global.u32 	%r11, [%rd7+16];
$L__BB2_4:
	setp.ne.s32 	%p3, %r3, %r12;
	mov.u32 	%r12, %r3;
	@%p3 bra 	$L__BB2_2;
	st.global.u32 	[%rd2], %r11;
$L__BB2_6:
	ret;

}
	// .globl	_Z12kernel_TrailP8SearcherPii
.visible .entry _Z12kernel_TrailP8SearcherPii(
	.param .u64 .ptr .align 1 _Z12kernel_TrailP8SearcherPii_param_0,
	.param .u64 .ptr .align 1 _Z12kernel_TrailP8SearcherPii_param_1,
	.param .u32 _Z12kernel_TrailP8SearcherPii_param_2
)
{
	.reg .pred 	%p<2>;
	.reg .b32 	%r<9>;
	.reg .b64 	%rd<9>;

	ld.param.u64 	%rd1, [_Z12kernel_TrailP8SearcherPii_param_0];
	ld.param.u64 	%rd2, [_Z12kernel_TrailP8SearcherPii_param_1];
	ld.param.u32 	%r2, [_Z12kernel_TrailP8SearcherPii_param_2];
	mov.u32 	%r3, %tid.x;
	mov.u32 	%r4, %ctaid.x;
	mov.u32 	%r5, %ntid.x;
	mad.lo.s32 	%r1, %r4, %r5, %r3;
	setp.ge.s32 	%p1, %r1, %r2;
	@%p1 bra 	$L__BB3_2;
	cvta.to.global.u64 	%rd3, %rd1;
	cvta.to.global.u64 	%rd4, %rd2;
	mul.wide.s32 	%rd5, %r1, 20;
	add.s64 	%rd6, %rd3, %rd5;
	ld.global.u32 	%r6, [%rd6+16];
	mul.wide.s32 	%rd7, %r6, 4;
	add.s64 	%rd8, %rd4, %rd7;
	ld.global.u32 	%r7, [%rd6+12];
	atom.global.add.u32 	%r8, [%rd8], %r7;
$L__BB3_2:
	ret;

}
	// .globl	_Z23kernel_condicionCarreraP8SearcherPiii
.visible .entry _Z23kernel_condicionCarreraP8SearcherPiii(
	.param .u64 .ptr .align 1 _Z23kernel_condicionCarreraP8SearcherPiii_param_0,
	.param .u64 .ptr .align 1 _Z23kernel_condicionCarreraP8SearcherPiii_param_1,
	.param .u32 _Z23kernel_condicionCarreraP8SearcherPiii_param_2,
	.param .u32 _Z23kernel_condicionCarreraP8SearcherPiii_param_3
)
{
	.reg .pred 	%p<2>;
	.reg .b32 	%r<11>;
	.reg .b64 	%rd<9>;

	ld.param.u64 	%rd1, [_Z23kernel_condicionCarreraP8SearcherPiii_param_0];
	ld.param.u64 	%rd2, [_Z23kernel_condicionCarreraP8SearcherPiii_param_1];
	ld.param.u32 	%r3, [_Z23kernel_condicionCarreraP8SearcherPiii_param_2];
	ld.param.u32 	%r2, [_Z23kernel_condicionCarreraP8SearcherPiii_param_3];
	mov.u32 	%r4, %tid.x;
	mov.u32 	%r5, %ctaid.x;
	mov.u32 	%r6, %ntid.x;
	mad.lo.s32 	%r1, %r5, %r6, %r4;
	setp.ge.s32 	%p1, %r1, %r3;
	@%p1 bra 	$L__BB4_2;
	cvta.to.global.u64 	%rd3, %rd1;
	cvta.to.global.u64 	%rd4, %rd2;
	mul.wide.s32 	%rd5, %r1, 20;
	add.s64 	%rd6, %rd3, %rd5;
	ld.global.u32 	%r7, [%rd6+4];
	ld.global.u32 	%r8, [%rd6+8];
	mad.lo.s32 	%r9, %r7, %r2, %r8;
	mul.wide.s32 	%rd7, %r9, 4;
	add.s64 	%rd8, %rd4, %rd7;
	ld.global.u32 	%r10, [%rd8];
	st.global.u32 	[%rd6+16], %r10;
$L__BB4_2:
	ret;

}
	// .globl	_Z18kernel_SumaTaintedPiiS_
.visible .entry _Z18kernel_SumaTaintedPiiS_(
	.param .u64 .ptr .align 1 _Z18kernel_SumaTaintedPiiS__param_0,
	.param .u32 _Z18kernel_SumaTaintedPiiS__param_1,
	.param .u64 .ptr .align 1 _Z18kernel_SumaTaintedPiiS__param_2
)
{
	.reg .pred 	%p<6>;
	.reg .b32 	%r<21>;
	.reg .b64 	%rd<7>;

	ld.param.u64 	%rd1, [_Z18kernel_SumaTaintedPiiS__param_0];
	ld.param.u32 	%r7, [_Z18kernel_SumaTaintedPiiS__param_1];
	ld.param.u64 	%rd2, [_Z18kernel_SumaTaintedPiiS__param_2];
	mov.u32 	%r1, %tid.x;
	mov.u32 	%r8, %ctaid.x;
	mov.u32 	%r20, %ntid.x;
	mad.lo.s32 	%r3, %r8, %r20, %r1;
	setp.ge.s32 	%p1, %r3, %r7;
	shl.b32 	%r9, %r1, 2;
	mov.u32 	%r10, buffer;
	add.s32 	%r4, %r10, %r9;
	@%p1 bra 	$L__BB5_2;
	cvta.to.global.u64 	%rd3, %rd1;
	mul.wide.s32 	%rd4, %r3, 4;
	add.s64 	%rd5, %rd3, %rd4;
	ld.global.u32 	%r12, [%rd5];
	st.shared.u32 	[%r4], %r12;
	bra.uni 	$L__BB5_3;
$L__BB5_2:
	mov.b32 	%r11, 0;
	st.shared.u32 	[%r4], %r11;
$L__BB5_3:
	bar.sync 	0;
	setp.lt.u32 	%p2, %r20, 2;
	@%p2 bra 	$L__BB5_7;
$L__BB5_4:
	shr.u32 	%r6, %r20, 1;
	setp.ge.u32 	%p3, %r1, %r6;
	@%p3 bra 	$L__BB5_6;
	shl.b32 	%r13, %r6, 2;
	add.s32 	%r14, %r4, %r13;
	ld.shared.u32 	%r15, [%r14];
	ld.shared.u32 	%r16, [%r4];
	add.s32 	%r17, %r16, %r15;
	st.shared.u32 	[%r4], %r17;
$L__BB5_6:
	bar.sync 	0;
	setp.gt.u32 	%p4, %r20, 3;
	mov.u32 	%r20, %r6;
	@%p4 bra 	$L__BB5_4;
$L__BB5_7:
	setp.ne.s32 	%p5, %r1, 0;
	@%p5 bra 	$L__BB5_9;
	ld.shared.u32 	%r18, [buffer];
	cvta.to.global.u64 	%rd6, %rd2;
	atom.global.add.u32 	%r19, [%rd6], %r18;
$L__BB5_9:
	ret;

}
	// .globl	_Z18kernel_SumaHeightsPiiPy
.visible .entry _Z18kernel_SumaHeightsPiiPy(
	.param .u64 .ptr .align 1 _Z18kernel_SumaHeightsPiiPy_param_0,
	.param .u32 _Z18kernel_SumaHeightsPiiPy_param_1,
	.param .u64 .ptr .align 1 _Z18kernel_SumaHeightsPiiPy_param_2
)
{
	.reg .pred 	%p<7>;
	.reg .b32 	%r<22>;
	.reg .b64 	%rd<9>;

	ld.param.u64 	%rd1, [_Z18kernel_SumaHeightsPiiPy_param_0];
	ld.param.u32 	%r10, [_Z18kernel_SumaHeightsPiiPy_param_1];
	ld.param.u64 	%rd2, [_Z18kernel_SumaHeightsPiiPy_param_2];
	mov.u32 	%r1, %tid.x;
	mov.u32 	%r11, %ctaid.x;
	mov.u32 	%r21, %ntid.x;
	mad.lo.s32 	%r3, %r11, %r21, %r1;
	setp.ge.s32 	%p1, %r3, %r10;
	mov.b32 	%r20, 0;
	@%p1 bra 	$L__BB6_2;
	cvta.to.global.u64 	%rd3, %rd1;
	mul.wide.s32 	%rd4, %r3, 4;
	add.s64 	%rd5, %rd3, %rd4;
	ld.global.u32 	%r12, [%rd5];
	setp.eq.s32 	%p2, %r12, -2147483648;
	selp.b32 	%r20, 0, %r12, %p2;
$L__BB6_2:
	shl.b32 	%r13, %r1, 2;
	mov.u32 	%r14, buffer;
	add.s32 	%r6, %r14, %r13;
	st.shared.u32 	[%r6], %r20;
	bar.sync 	0;
	setp.lt.u32 	%p3, %r21, 2;
	@%p3 bra 	$L__BB6_6;
$L__BB6_3:
	shr.u32 	%r8, %r21, 1;
	setp.ge.u32 	%p4, %r1, %r8;
	@%p4 bra 	$L__BB6_5;
	shl.b32 	%r15, %r8, 2;
	add.s32 	%r16, %r6, %r15;
	ld.shared.u32 	%r17, [%r16];
	ld.shared.u32 	%r18, [%r6];
	add.s32 	%r19, %r18, %r17;
	st.shared.u32 	[%r6], %r19;
$L__BB6_5:
	bar.sync 	0;
	setp.gt.u32 	%p5, %r21, 3;
	mov.u32 	%r21, %r8;
	@%p5 bra 	$L__BB6_3;
$L__BB6_6:
	setp.ne.s32 	%p6, %r1, 0;
	@%p6 bra 	$L__BB6_8;
	ld.shared.s32 	%rd6, [buffer];
	cvta.to.global.u64 	%rd7, %rd2;
	atom.global.add.u64 	%rd8, [%rd7], %rd6;
$L__BB6_8:
	ret;

}


// ===== COMPILED SASS (sm_100) =====

	.target	sm_100

	.elftype	@"ET_EXEC"


//--------------------- .note.nv.tkinfo           --------------------------
	.section	.note.nv.tkinfo,"",@"SHT_NOTE"
	.sectionflags	@"SHF_NOTE_NV_TKINFO"
	.tkinfo
        /*0018*/ 	.word	0x00000002
        /*0030*/ 	.string	""
        /*0030*/ 	.string	"ptxas"
        /*0030*/ 	.string	"Cuda compilation tools, release 13.0, V13.0.88"
        /*0030*/ 	.string	"Build cuda_13.0.r13.0/compiler.36424714_0"
        /*0030*/ 	.string	"-arch sm_100 -m 64 "



//--------------------- .note.nv.cuinfo           --------------------------
	.section	.note.nv.cuinfo,"",@"SHT_NOTE"
	.sectionflags	@"SHF_NOTE_NV_CUINFO"
        /*0018*/ 	.short	0x0002
        /*001a*/ 	.short	0x0064
        /*001c*/ 	.short	0x0082
	.zero		2


//--------------------- .nv.info                  --------------------------
	.section	.nv.info,"",@"SHT_CUDA_INFO"
	.align	4


	//----- nvinfo : EIATTR_REGCOUNT
	.align		4
        /*0000*/ 	.byte	0x04, 0x2f
        /*0002*/ 	.short	(.L_2 - .L_1)
	.align		4
.L_1:
        /*0004*/ 	.word	index@(_Z20kernel_InitSearchersP8SearcherPii)
        /*0008*/ 	.word	0x0000000c


	//----- nvinfo : EIATTR_FRAME_SIZE
	.align		4
.L_2:
        /*000c*/ 	.byte	0x04, 0x11
        /*000e*/ 	.short	(.L_4 - .L_3)
	.align		4
.L_3:
        /*0010*/ 	.word	index@(_Z20kernel_InitSearchersP8SearcherPii)
        /*0014*/ 	.word	0x00000000


	//----- nvinfo : EIATTR_REGCOUNT
	.align		4
.L_4:
        /*0018*/ 	.byte	0x04, 0x2f
        /*001a*/ 	.short	(.L_6 - .L_5)
	.align		4
.L_5:
        /*001c*/ 	.word	index@(_Z16kernel_climbStepP8SearcherPiS1_S1_iiffffi)
        /*0020*/ 	.word	0x00000020


	//----- nvinfo : EIATTR_FRAME_SIZE
	.align		4
.L_6:
        /*0024*/ 	.byte	0x04, 0x11
        /*0026*/ 	.short	(.L_8 - .L_7)
	.align		4
.L_7:
        /*0028*/ 	.word	index@($__internal_0_$__cuda_sm3x_div_rn_noftz_f32_slowpath)
        /*002c*/ 	.word	0x00000020


	//----- nvinfo : EIATTR_FRAME_SIZE
	.align		4
.L_8:
        /*0030*/ 	.byte	0x04, 0x11
        /*0032*/ 	.short	(.L_10 - .L_9)
	.align		4
.L_9:
        /*0034*/ 	.word	index@(_Z16kernel_climbStepP8SearcherPiS1_S1_iiffffi)
        /*0038*/ 	.word	0x00000020


	//----- nvinfo : EIATTR_REGCOUNT
	.align		4
.L_10:
        /*003c*/ 	.byte	0x04, 0x2f
        /*003e*/ 	.short	(.L_12 - .L_11)
	.align		4
.L_11:
        /*0040*/ 	.word	index@(_Z23kernel_ComputeFollowersP8Searcheri)
        /*0044*/ 	.word	0x0000000c


	//----- nvinfo : EIATTR_FRAME_SIZE
	.align		4
.L_12:
        /*0048*/ 	.byte	0x04, 0x11
        /*004a*/ 	.short	(.L_14 - .L_13)
	.align		4
.L_13:
        /*004c*/ 	.word	index@(_Z23kernel_ComputeFollowersP8Searcheri)
        /*0050*/ 	.word	0x00000000


	//----- nvinfo : EIATTR_REGCOUNT
	.align		4
.L_14:
        /*0054*/ 	.byte	0x04, 0x2f
        /*0056*/ 	.short	(.L_16 - .L_15)
	.align		4
.L_15:
        /*0058*/ 	.word	index@(_Z12kernel_TrailP8SearcherPii)
        /*005c*/ 	.word	0x0000000c


	//----- nvinfo : EIATTR_FRAME_SIZE
	.align		4
.L_16:
        /*0060*/ 	.byte	0x04, 0x11
        /*0062*/ 	.short	(.L_18 - .L_17)
	.align		4
.L_17:
        /*0064*/ 	.word	index@(_Z12kernel_TrailP8SearcherPii)
        /*0068*/ 	.word	0x00000000


	//----- nvinfo : EIATTR_REGCOUNT
	.align		4
.L_18:
        /*006c*/ 	.byte	0x04, 0x2f
        /*006e*/ 	.short	(.L_20 - .L_19)
	.align		4
.L_19:
        /*0070*/ 	.word	index@(_Z23kernel_condicionCarreraP8SearcherPiii)
        /*0074*/ 	.word	0x0000000a


	//----- nvinfo : EIATTR_FRAME_SIZE
	.align		4
.L_20:
        /*0078*/ 	.byte	0x04, 0x11
        /*007a*/ 	.short	(.L_22 - .L_21)
	.align		4
.L_21:
        /*007c*/ 	.word	index@(_Z23kernel_condicionCarreraP8SearcherPiii)
        /*0080*/ 	.word	0x00000000


	//----- nvinfo : EIATTR_REGCOUNT
	.align		4
.L_22:
        /*0084*/ 	.byte	0x04, 0x2f
        /*0086*/ 	.short	(.L_24 - .L_23)
	.align		4
.L_23:
        /*0088*/ 	.word	index@(_Z18kernel_SumaTaintedPiiS_)
        /*008c*/ 	.word	0x0000000a


	//----- nvinfo : EIATTR_FRAME_SIZE
	.align		4
.L_24:
        /*0090*/ 	.byte	0x04, 0x11
        /*0092*/ 	.short	(.L_26 - .L_25)
	.align		4
.L_25:
        /*0094*/ 	.word	index@(_Z18kernel_SumaTaintedPiiS_)
        /*0098*/ 	.word	0x00000000


	//----- nvinfo : EIATTR_REGCOUNT
	.align		4
.L_26:
        /*009c*/ 	.byte	0x04, 0x2f
        /*009e*/ 	.short	(.L_28 - .L_27)
	.align		4
.L_27:
        /*00a0*/ 	.word	index@(_Z18kernel_SumaHeightsPiiPy)
        /*00a4*/ 	.word	0x0000000a


	//----- nvinfo : EIATTR_FRAME_SIZE
	.align		4
.L_28:
        /*00a8*/ 	.byte	0x04, 0x11
        /*00aa*/ 	.short	(.L_30 - .L_29)
	.align		4
.L_29:
        /*00ac*/ 	.word	index@(_Z18kernel_SumaHeightsPiiPy)
        /*00b0*/ 	.word	0x00000000


	//----- nvinfo : EIATTR_MIN_STACK_SIZE
	.align		4
.L_30:
        /*00b4*/ 	.byte	0x04, 0x12
        /*00b6*/ 	.short	(.L_32 - .L_31)
	.align		4
.L_31:
        /*00b8*/ 	.word	index@(_Z18kernel_SumaHeightsPiiPy)
        /*00bc*/ 	.word	0x00000000


	//----- nvinfo : EIATTR_MIN_STACK_SIZE
	.align		4
.L_32:
        /*00c0*/ 	.byte	0x04, 0x12
        /*00c2*/ 	.short	(.L_34 - .L_33)
	.align		4
.L_33:
        /*00c4*/ 	.word	index@(_Z18kernel_SumaTaintedPiiS_)
        /*00c8*/ 	.word	0x00000000


	//----- nvinfo : EIATTR_MIN_STACK_SIZE
	.align		4
.L_34:
        /*00cc*/ 	.byte	0x04, 0x12
        /*00ce*/ 	.short	(.L_36 - .L_35)
	.align		4
.L_35:
        /*00d0*/ 	.word	index@(_Z23kernel_condicionCarreraP8SearcherPiii)
        /*00d4*/ 	.word	0x00000000


	//----- nvinfo : EIATTR_MIN_STACK_SIZE
	.align		4
.L_36:
        /*00d8*/ 	.byte	0x04, 0x12
        /*00da*/ 	.short	(.L_38 - .L_37)
	.align		4
.L_37:
        /*00dc*/ 	.word	index@(_Z12kernel_TrailP8SearcherPii)
        /*00e0*/ 	.word	0x00000000


	//----- nvinfo : EIATTR_MIN_STACK_SIZE
	.align		4
.L_38:
        /*00e4*/ 	.byte	0x04, 0x12
        /*00e6*/ 	.short	(.L_40 - .L_39)
	.align		4
.L_39:
        /*00e8*/ 	.word	index@(_Z23kernel_ComputeFollowersP8Searcheri)
        /*00ec*/ 	.word	0x00000000


	//----- nvinfo : EIATTR_MIN_STACK_SIZE
	.align		4
.L_40:
        /*00f0*/ 	.byte	0x04, 0x12
        /*00f2*/ 	.short	(.L_42 - .L_41)
	.align		4
.L_41:
        /*00f4*/ 	.word	index@(_Z16kernel_climbStepP8SearcherPiS1_S1_iiffffi)
        /*00f8*/ 	.word	0x00000020


	//----- nvinfo : EIATTR_MIN_STACK_SIZE
	.align		4
.L_42:
        /*00fc*/ 	.byte	0x04, 0x12
        /*00fe*/ 	.short	(.L_44 - .L_43)
	.align		4
.L_43:
        /*0100*/ 	.word	index@(_Z20kernel_InitSearchersP8SearcherPii)
        /*0104*/ 	.word	0x00000000
.L_44:


//--------------------- .nv.compat                --------------------------
	.section	.nv.compat,"",@"SHT_CUDA_COMPAT_INFO"
	.align	4
        /*0000*/ 	.byte	0x02, 0x09, 0x00, 0x00, 0x02, 0x02, 0x01, 0x00, 0x02, 0x05, 0x05, 0x00, 0x03, 0x07, 0x01, 0x01
        /*0010*/ 	.byte	0x02, 0x03, 0x00, 0x00, 0x02, 0x06, 0x01, 0x00, 0x04, 0x0b, 0x08, 0x00, 0x01, 0x00, 0x00, 0x00
        /*0020*/ 	.byte	0x00, 0x00, 0x00, 0x00


//--------------------- .nv.info._Z18kernel_SumaHeightsPiiPy --------------------------
	.section	.nv.info._Z18kernel_SumaHeightsPiiPy,"",@"SHT_CUDA_INFO"
	.sectionflags	@""
	.align	4


	//----- nvinfo : EIATTR_CUDA_API_VERSION
	.align		4
        /*0000*/ 	.byte	0x04, 0x37
        /*0002*/ 	.short	(.L_46 - .L_45)
.L_45:
        /*0004*/ 	.word	0x00000082


	//----- nvinfo : EIATTR_KPARAM_INFO
	.align		4
.L_46:
        /*0008*/ 	.byte	0x04, 0x17
        /*000a*/ 	.short	(.L_48 - .L_47)
.L_47:
        /*000c*/ 	.word	0x00000000
        /*0010*/ 	.short	0x0002
        /*0012*/ 	.short	0x0010
        /*0014*/ 	.byte	0x00, 0xf5, 0x21, 0x00


	//----- nvinfo : EIATTR_KPARAM_INFO
	.align		4
.L_48:
        /*0018*/ 	.byte	0x04, 0x17
        /*001a*/ 	.short	(.L_50 - .L_49)
.L_49:
        /*001c*/ 	.word	0x00000000
        /*0020*/ 	.short	0x0001
        /*0022*/ 	.short	0x0008
        /*0024*/ 	.byte	0x00, 0xf0, 0x11, 0x00


	//----- nvinfo : EIATTR_KPARAM_INFO
	.align		4
.L_50:
        /*0028*/ 	.byte	0x04, 0x17
        /*002a*/ 	.short	(.L_52 - .L_51)
.L_51:
        /*002c*/ 	.word	0x00000000
        /*0030*/ 	.short	0x0000
        /*0032*/ 	.short	0x0000
        /*0034*/ 	.byte	0x00, 0xf5, 0x21, 0x00


	//----- nvinfo : EIATTR_SPARSE_MMA_MASK
	.align		4
.L_52:
        /*0038*/ 	.byte	0x03, 0x50
        /*003a*/ 	.short	0x0000


	//----- nvinfo : EIATTR_MAXREG_COUNT
	.align		4
        /*003c*/ 	.byte	0x03, 0x1b
        /*003e*/ 	.short	0x00ff


	//----- nvinfo : EIATTR_NUM_BARRIERS
	.align		4
        /*0040*/ 	.byte	0x02, 0x4c
        /*0042*/ 	.byte	0x01
	.zero		1


	//----- nvinfo : EIATTR_MERCURY_ISA_VERSION
	.align		4
        /*0044*/ 	.byte	0x03, 0x5f
        /*0046*/ 	.short	0x0101


	//----- nvinfo : EIATTR_VRC_CTA_INIT_COUNT
	.align		4
        /*0048*/ 	.byte	0x02, 0x4a
	.zero		1
	.zero		1


	//----- nvinfo : EIATTR_EXIT_INSTR_OFFSETS
	.align		4
        /*004c*/ 	.byte	0x04, 0x1c
        /*004e*/ 	.short	(.L_54 - .L_53)


	//   ....[0]....
.L_53:
        /*0050*/ 	.word	0x00000220


	//   ....[1]....
        /*0054*/ 	.word	0x000002a0


	//----- nvinfo : EIATTR_CBANK_PARAM_SIZE
	.align		4
.L_54:
        /*0058*/ 	.byte	0x03, 0x19
        /*005a*/ 	.short	0x0018


	//----- nvinfo : EIATTR_PARAM_CBANK
	.align		4
        /*005c*/ 	.byte	0x04, 0x0a
        /*005e*/ 	.short	(.L_56 - .L_55)
	.align		4
.L_55:
        /*0060*/ 	.word	index@(.nv.constant0._Z18kernel_SumaHeightsPiiPy)
        /*0064*/ 	.short	0x0380
        /*0066*/ 	.short	0x0018


	//----- nvinfo : EIATTR_SW_WAR
	.align		4
.L_56:
        /*0068*/ 	.byte	0x04, 0x36
        /*006a*/ 	.short	(.L_58 - .L_57)
.L_57:
        /*006c*/ 	.word	0x00000008
.L_58:


//--------------------- .nv.info._Z18kernel_SumaTaintedPiiS_ --------------------------
	.section	.nv.info._Z18kernel_SumaTaintedPiiS_,"",@"SHT_CUDA_INFO"
	.sectionflags	@""
	.align	4


	//----- nvinfo : EIATTR_CUDA_API_VERSION
	.align		4
        /*0000*/ 	.byte	0x04, 0x37
        /*0002*/ 	.short	(.L_60 - .L_59)
.L_59:
        /*0004*/ 	.word	0x00000082


	//----- nvinfo : EIATTR_KPARAM_INFO
	.align		4
.L_60:
        /*0008*/ 	.byte	0x04, 0x17
        /*000a*/ 	.short	(.L_62 - .L_61)
.L_61:
        /*000c*/ 	.word	0x00000000
        /*0010*/ 	.short	0x0002
        /*0012*/ 	.short	0x0010
        /*0014*/ 	.byte	0x00, 0xf5, 0x21, 0x00


	//----- nvinfo : EIATTR_KPARAM_INFO
	.align		4
.L_62:
        /*0018*/ 	.byte	0x04, 0x17
        /*001a*/ 	.short	(.L_64 - .L_63)
.L_63:
        /*001c*/ 	.word	0x00000000
        /*0020*/ 	.short	0x0001
        /*0022*/ 	.short	0x0008
        /*0024*/ 	.byte	0x00, 0xf0, 0x11, 0x00


	//----- nvinfo : EIATTR_KPARAM_INFO
	.align		4
.L_64:
        /*0028*/ 	.byte	0x04, 0x17
        /*002a*/ 	.short	(.L_66 - .L_65)
.L_65:
        /*002c*/ 	.word	0x00000000
        /*0030*/ 	.short	0x0000
        /*0032*/ 	.short	0x0000
        /*0034*/ 	.byte	0x00, 0xf5, 0x21, 0x00


	//----- nvinfo : EIATTR_SPARSE_MMA_MASK
	.align		4
.L_66:
        /*0038*/ 	.byte	0x03, 0x50
        /*003a*/ 	.short	0x0000


	//----- nvinfo : EIATTR_MAXREG_COUNT
	.align		4
        /*003c*/ 	.byte	0x03, 0x1b
        /*003e*/ 	.short	0x00ff


	//----- nvinfo : EIATTR_NUM_BARRIERS
	.align		4
        /*0040*/ 	.byte	0x02, 0x4c
        /*0042*/ 	.byte	0x01
	.zero		1


	//----- nvinfo : EIATTR_MERCURY_ISA_VERSION
	.align		4
        /*0044*/ 	.byte	0x03, 0x5f
        /*0046*/ 	.short	0x0101


	//----- nvinfo : EIATTR_VRC_CTA_INIT_COUNT
	.align		4
        /*0048*/ 	.byte	0x02, 0x4a
	.zero		1
	.zero		1


	//----- nvinfo : EIATTR_EXIT_INSTR_OFFSETS
	.align		4
        /*004c*/ 	.byte	0x04, 0x1c
        /*004e*/ 	.short	(.L_68 - .L_67)


	//   ....[0]....
.L_67:
        /*0050*/ 	.word	0x00000200


	//   ....[1]....
        /*0054*/ 	.word	0x00000270


	//----- nvinfo : EIATTR_CBANK_PARAM_SIZE
	.align		4
.L_68:
        /*0058*/ 	.byte	0x03, 0x19
        /*005a*/ 	.short	0x0018


	//----- nvinfo : EIATTR_PARAM_CBANK
	.align		4
        /*005c*/ 	.byte	0x04, 0x0a
        /*005e*/ 	.short	(.L_70 - .L_69)
	.align		4
.L_69:
        /*0060*/ 	.word	index@(.nv.constant0._Z18kernel_SumaTaintedPiiS_)
        /*0064*/ 	.short	0x0380
        /*0066*/ 	.short	0x0018


	//----- nvinfo : EIATTR_SW_WAR
	.align		4
.L_70:
        /*0068*/ 	.byte	0x04, 0x36
        /*006a*/ 	.short	(.L_72 - .L_71)
.L_71:
        /*006c*/ 	.word	0x00000008
.L_72:


//--------------------- .nv.info._Z23kernel_condicionCarreraP8SearcherPiii --------------------------
	.section	.nv.info._Z23kernel_condicionCarreraP8SearcherPiii,"",@"SHT_CUDA_INFO"
	.sectionflags	@""
	.align	4


	//----- nvinfo : EIATTR_CUDA_API_VERSION
	.align		4
        /*0000*/ 	.byte	0x04, 0x37
        /*0002*/ 	.short	(.L_74 - .L_73)
.L_73:
        /*0004*/ 	.word	0x00000082


	//----- nvinfo : EIATTR_KPARAM_INFO
	.align		4
.L_74:
        /*0008*/ 	.byte	0x04, 0x17
        /*000a*/ 	.short	(.L_76 - .L_75)
.L_75:
        /*000c*/ 	.word	0x00000000
        /*0010*/ 	.short	0x0003
        /*0012*/ 	.short	0x0014
        /*0014*/ 	.byte	0x00, 0xf0, 0x11, 0x00


	//----- nvinfo : EIATTR_KPARAM_INFO
	.align		4
.L_76:
        /*0018*/ 	.byte	0x04, 0x17
        /*001a*/ 	.short	(.L_78 - .L_77)
.L_77:
        /*001c*/ 	.word	0x00000000
        /*0020*/ 	.short	0x0002
        /*0022*/ 	.short	0x0010
        /*0024*/ 	.byte	0x00, 0xf0, 0x11, 0x00


	//----- nvinfo : EIATTR_KPARAM_INFO
	.align		4
.L_78:
        /*0028*/ 	.byte	0x04, 0x17
        /*002a*/ 	.short	(.L_80 - .L_79)
.L_79:
        /*002c*/ 	.word	0x00000000
        /*0030*/ 	.short	0x0001
        /*0032*/ 	.short	0x0008
        /*0034*/ 	.byte	0x00, 0xf5, 0x21, 0x00


	//----- nvinfo : EIATTR_KPARAM_INFO
	.align		4
.L_80:
        /*0038*/ 	.byte	0x04, 0x17
        /*003a*/ 	.short	(.L_82 - .L_81)
.L_81:
        /*003c*/ 	.word	0x00000000
        /*0040*/ 	.short	0x0000
        /*0042*/ 	.short	0x0000
        /*0044*/ 	.byte	0x00, 0xf5, 0x21, 0x00


	//----- nvinfo : EIATTR_SPARSE_MMA_MASK
	.align		4
.L_82:
        /*0048*/ 	.byte	0x03, 0x50
        /*004a*/ 	.short	0x0000


	//----- nvinfo : EIATTR_MAXREG_COUNT
	.align		4
        /*004c*/ 	.byte	0x03, 0x1b
        /*004e*/ 	.short	0x00ff


	//----- nvinfo : EIATTR_MERCURY_ISA_VERSION
	.align		4
        /*0050*/ 	.byte	0x03, 0x5f
        /*0052*/ 	.short	0x0101


	//----- nvinfo : EIATTR_VRC_CTA_INIT_COUNT
	.align		4
        /*0054*/ 	.byte	0x02, 0x4a
	.zero		1
	.zero		1


	//----- nvinfo : EIATTR_EXIT_INSTR_OFFSETS
	.align		4
        /*0058*/ 	.byte	0x04, 0x1c
        /*005a*/ 	.short	(.L_84 - .L_83)


	//   ....[0]....
.L_83:
        /*005c*/ 	.word	0x00000070


	//   ....[1]....
        /*0060*/ 	.word	0x00000130


	//----- nvinfo : EIATTR_CBANK_PARAM_SIZE
	.align		4
.L_84:
        /*0064*/ 	.byte	0x03, 0x19
        /*0066*/ 	.short	0x0018


	//----- nvinfo : EIATTR_PARAM_CBANK
	.align		4
        /*0068*/ 	.byte	0x04, 0x0a
        /*006a*/ 	.short	(.L_86 - .L_85)
	.align		4
.L_85:
        /*006c*/ 	.word	index@(.nv.constant0._Z23kernel_condicionCarreraP8SearcherPiii)
        /*0070*/ 	.short	0x0380
        /*0072*/ 	.short	0x0018


	//----- nvinfo : EIATTR_SW_WAR
	.align		4
.L_86:
        /*0074*/ 	.byte	0x04, 0x36
        /*0076*/ 	.short	(.L_88 - .L_87)
.L_87:
        /*0078*/ 	.word	0x00000008
.L_88:


//--------------------- .nv.info._Z12kernel_TrailP8SearcherPii --------------------------
	.section	.nv.info._Z12kernel_TrailP8SearcherPii,"",@"SHT_CUDA_INFO"
	.sectionflags	@""
	.align	4


	//----- nvinfo : EIATTR_CUDA_API_VERSION
	.align		4
        /*0000*/ 	.byte	0x04, 0x37
        /*0002*/ 	.short	(.L_90 - .L_89)
.L_89:
        /*0004*/ 	.word	0x00000082


	//----- nvinfo : EIATTR_KPARAM_INFO
	.align		4
.L_90:
        /*0008*/ 	.byte	0x04, 0x17
        /*000a*/ 	.short	(.L_92 - .L_91)
.L_91:
        /*000c*/ 	.word	0x00000000
        /*0010*/ 	.short	0x0002
        /*0012*/ 	.short	0x0010
        /*0014*/ 	.byte	0x00, 0xf0, 0x11, 0x00


	//----- nvinfo : EIATTR_KPARAM_INFO
	.align		4
.L_92:
        /*0018*/ 	.byte	0x04, 0x17
        /*001a*/ 	.short	(.L_94 - .L_93)
.L_93:
        /*001c*/ 	.word	0x00000000
        /*0020*/ 	.short	0x0001
        /*0022*/ 	.short	0x0008
        /*0024*/ 	.byte	0x00, 0xf5, 0x21, 0x00


	//----- nvinfo : EIATTR_KPARAM_INFO
	.align		4
.L_94:
        /*0028*/ 	.byte	0x04, 0x17
        /*002a*/ 	.short	(.L_96 - .L_95)
.L_95:
        /*002c*/ 	.word	0x00000000
        /*0030*/ 	.short	0x0000
        /*0032*/ 	.short	0x0000
        /*0034*/ 	.byte	0x00, 0xf5, 0x21, 0x00


	//----- nvinfo : EIATTR_SPARSE_MMA_MASK
	.align		4
.L_96:
        /*0038*/ 	.byte	0x03, 0x50
        /*003a*/ 	.short	0x0000


	//----- nvinfo : EIATTR_MAXREG_COUNT
	.align		4
        /*003c*/ 	.byte	0x03, 0x1b
        /*003e*/ 	.short	0x00ff


	//----- nvinfo : EIATTR_MERCURY_ISA_VERSION
	.align		4
        /*0040*/ 	.byte	0x03, 0x5f
        /*0042*/ 	.short	0x0101


	//----- nvinfo : EIATTR_VRC_CTA_INIT_COUNT
	.align		4
        /*0044*/ 	.byte	0x02, 0x4a
	.zero		1
	.zero		1


	//----- nvinfo : EIATTR_EXIT_INSTR_OFFSETS
	.align		4
        /*0048*/ 	.byte	0x04, 0x1c
        /*004a*/ 	.short	(.L_98 - .L_97)


	//   ....[0]....
.L_97:
        /*004c*/ 	.word	0x00000070


	//   ....[1]....
        /*0050*/ 	.word	0x00000100


	//----- nvinfo : EIATTR_CBANK_PARAM_SIZE
	.align		4
.L_98:
        /*0054*/ 	.byte	0x03, 0x19
        /*0056*/ 	.short	0x0014


	//----- nvinfo : EIATTR_PARAM_CBANK
	.align		4
        /*0058*/ 	.byte	0x04, 0x0a
        /*005a*/ 	.short	(.L_100 - .L_99)
	.align		4
.L_99:
        /*005c*/ 	.word	index@(.nv.constant0._Z12kernel_TrailP8SearcherPii)
        /*0060*/ 	.short	0x0380
        /*0062*/ 	.short	0x0014


	//----- nvinfo : EIATTR_SW_WAR
	.align		4
.L_100:
        /*0064*/ 	.byte	0x04, 0x36
        /*0066*/ 	.short	(.L_102 - .L_101)
.L_101:
        /*0068*/ 	.word	0x00000008
.L_102:


//--------------------- .nv.info._Z23kernel_ComputeFollowersP8Searcheri --------------------------
	.section	.nv.info._Z23kernel_ComputeFollowersP8Searcheri,"",@"SHT_CUDA_INFO"
	.sectionflags	@""
	.align	4


	//----- nvinfo : EIATTR_CUDA_API_VERSION
	.align		4
        /*0000*/ 	.byte	0x04, 0x37
        /*0002*/ 	.short	(.L_104 - .L_103)
.L_103:
        /*0004*/ 	.word	0x00000082


	//----- nvinfo : EIATTR_KPARAM_INFO
	.align		4
.L_104:
        /*0008*/ 	.byte	0x04, 0x17
        /*000a*/ 	.short	(.L_106 - .L_105)
.L_105:
        /*000c*/ 	.word	0x00000000
        /*0010*/ 	.short	0x0001
        /*0012*/ 	.short	0x0008
        /*0014*/ 	.byte	0x00, 0xf0, 0x11, 0x00


	//----- nvinfo : EIATTR_KPARAM_INFO
	.align		4
.L_106:
        /*0018*/ 	.byte	0x04, 0x17
        /*001a*/ 	.short	(.L_108 - .L_107)
.L_107:
        /*001c*/ 	.word	0x00000000
        /*0020*/ 	.short	0x0000
        /*0022*/ 	.short	0x0000
        /*0024*/ 	.byte	0x00, 0xf5, 0x21, 0x00


	//----- nvinfo : EIATTR_SPARSE_MMA_MASK
	.align		4
.L_108:
        /*0028*/ 	.byte	0x03, 0x50
        /*002a*/ 	.short	0x0000


	//----- nvinfo : EIATTR_MAXREG_COUNT
	.align		4
        /*002c*/ 	.byte	0x03, 0x1b
        /*002e*/ 	.short	0x00ff


	//----- nvinfo : EIATTR_MERCURY_ISA_VERSION
	.align		4
        /*0030*/ 	.byte	0x03, 0x5f
        /*0032*/ 	.short	0x0101


	//----- nvinfo : EIATTR_VRC_CTA_INIT_COUNT
	.align		4
        /*0034*/ 	.byte	0x02, 0x4a
	.zero		1
	.zero		1


	//----- nvinfo : EIATTR_EXIT_INSTR_OFFSETS
	.align		4
        /*0038*/ 	.byte	0x04, 0x1c
        /*003a*/ 	.short	(.L_110 - .L_109)


	//   ....[0]....
.L_109:
        /*003c*/ 	.word	0x00000070


	//   ....[1]....
        /*0040*/ 	.word	0x000001a0


	//----- nvinfo : EIATTR_CRS_STACK_SIZE
	.align		4
.L_110:
        /*0044*/ 	.byte	0x04, 0x1e
        /*0046*/ 	.short	(.L_112 - .L_111)
.L_111:
        /*0048*/ 	.word	0x00000000


	//----- nvinfo : EIATTR_CBANK_PARAM_SIZE
	.align		4
.L_112:
        /*004c*/ 	.byte	0x03, 0x19
        /*004e*/ 	.short	0x000c


	//----- nvinfo : EIATTR_PARAM_CBANK
	.align		4
        /*0050*/ 	.byte	0x04, 0x0a
        /*0052*/ 	.short	(.L_114 - .L_113)
	.align		4
.L_113:
        /*0054*/ 	.word	index@(.nv.constant0._Z23kernel_ComputeFollowersP8Searcheri)
        /*0058*/ 	.short	0x0380
        /*005a*/ 	.short	0x000c


	//----- nvinfo : EIATTR_SW_WAR
	.align		4
.L_114:
        /*005c*/ 	.byte	0x04, 0x36
        /*005e*/ 	.short	(.L_116 - .L_115)
.L_115:
        /*0060*/ 	.word	0x00000008
.L_116:


//--------------------- .nv.info._Z16kernel_climbStepP8SearcherPiS1_S1_iiffffi --------------------------
	.section	.nv.info._Z16kernel_climbStepP8SearcherPiS1_S1_iiffffi,"",@"SHT_CUDA_INFO"
	.sectionflags	@""
	.align	4


	//----- nvinfo : EIATTR_CUDA_API_VERSION
	.align		4
        /*0000*/ 	.byte	0x04, 0x37
        /*0002*/ 	.short	(.L_118 - .L_117)
.L_117:
        /*0004*/ 	.word	0x00000082


	//----- nvinfo : EIATTR_KPARAM_INFO
	.align		4
.L_118:
        /*0008*/ 	.byte	0x04, 0x17
        /*000a*/ 	.short	(.L_120 - .L_119)
.L_119:
        /*000c*/ 	.word	0x00000000
        /*0010*/ 	.short	0x000a
        /*0012*/ 	.short	0x0038
        /*0014*/ 	.byte	0x00, 0xf0, 0x11, 0x00


	//----- nvinfo : EIATTR_KPARAM_INFO
	.align		4
.L_120:
        /*0018*/ 	.byte	0x04, 0x17
        /*001a*/ 	.short	(.L_122 - .L_121)
.L_121:
        /*001c*/ 	.word	0x00000000
        /*0020*/ 	.short	0x0009
        /*0022*/ 	.short	0x0034
        /*0024*/ 	.byte	0x00, 0xf0, 0x11, 0x00


	//----- nvinfo : EIATTR_KPARAM_INFO
	.align		4
.L_122:
        /*0028*/ 	.byte	0x04, 0x17
        /*002a*/ 	.short	(.L_124 - .L_123)
.L_123:
        /*002c*/ 	.word	0x00000000
        /*0030*/ 	.short	0x0008
        /*0032*/ 	.short	0x0030
        /*0034*/ 	.byte	0x00, 0xf0, 0x11, 0x00


	//----- nvinfo : EIATTR_KPARAM_INFO
	.align		4
.L_124:
        /*0038*/ 	.byte	0x04, 0x17
        /*003a*/ 	.short	(.L_126 - .L_125)
.L_125:
        /*003c*/ 	.word	0x00000000
        /*0040*/ 	.short	0x0007
        /*0042*/ 	.short	0x002c
        /*0044*/ 	.byte	0x00, 0xf0, 0x11, 0x00


	//----- nvinfo : EIATTR_KPARAM_INFO
	.align		4
.L_126:
        /*0048*/ 	.byte	0x04, 0x17
        /*004a*/ 	.short	(.L_128 - .L_127)
.L_127:
        /*004c*/ 	.word	0x00000000
        /*0050*/ 	.short	0x0006
        /*0052*/ 	.short	0x0028
        /*0054*/ 	.byte	0x00, 0xf0, 0x11, 0x00


	//----- nvinfo : EIATTR_KPARAM_INFO
	.align		4
.L_128:
        /*0058*/ 	.byte	0x04, 0x17
        /*005a*/ 	.short	(.L_130 - .L_129)
.L_129:
        /*005c*/ 	.word	0x00000000
        /*0060*/ 	.short	0x0005
        /*0062*/ 	.short	0x0024
        /*0064*/ 	.byte	0x00, 0xf0, 0x11, 0x00


	//----- nvinfo : EIATTR_KPARAM_INFO
	.align		4
.L_130:
        /*0068*/ 	.byte	0x04, 0x17
        /*006a*/ 	.short	(.L_132 - .L_131)
.L_131:
        /*006c*/ 	.word	0x00000000
        /*0070*/ 	.short	0x0004
        /*0072*/ 	.short	0x0020
        /*0074*/ 	.byte	0x00, 0xf0, 0x11, 0x00


	//----- nvinfo : EIATTR_KPARAM_INFO
	.align		4
.L_132:
        /*0078*/ 	.byte	0x04, 0x17
        /*007a*/ 	.short	(.L_134 - .L_133)
.L_133:
        /*007c*/ 	.word	0x00000000
        /*0080*/ 	.short	0x0003
        /*0082*/ 	.short	0x0018
        /*0084*/ 	.byte	0x00, 0xf5, 0x21, 0x00


	//----- nvinfo : EIATTR_KPARAM_INFO
	.align		4
.L_134:
        /*0088*/ 	.byte	0x04, 0x17
        /*008a*/ 	.short	(.L_136 - .L_135)
.L_135:
        /*008c*/ 	.word	0x00000000
        /*0090*/ 	.short	0x0002
        /*0092*/ 	.short	0x0010
        /*0094*/ 	.byte	0x00, 0xf5, 0x21, 0x00


	//----- nvinfo : EIATTR_KPARAM_INFO
	.align		4
.L_136:
        /*0098*/ 	.byte	0x04, 0x17
        /*009a*/ 	.short	(.L_138 - .L_137)
.L_137:
        /*009c*/ 	.word	0x00000000
        /*00a0*/ 	.short	0x0001
        /*00a2*/ 	.short	0x0008
        /*00a4*/ 	.byte	0x00, 0xf5, 0x21, 0x00


	//----- nvinfo : EIATTR_KPARAM_INFO
	.align		4
.L_138:
        /*00a8*/ 	.byte	0x04, 0x17
        /*00aa*/ 	.short	(.L_140 - .L_139)
.L_139:
        /*00ac*/ 	.word	0x00000000
        /*00b0*/ 	.short	0x0000
        /*00b2*/ 	.short	0x0000
        /*00b4*/ 	.byte	0x00, 0xf5, 0x21, 0x00


	//----- nvinfo : EIATTR_SPARSE_MMA_MASK
	.align		4
.L_140:
        /*00b8*/ 	.byte	0x03, 0x50
        /*00ba*/ 	.short	0x0000


	//----- nvinfo : EIATTR_MAXREG_COUNT
	.align		4
        /*00bc*/ 	.byte	0x03, 0x1b
        /*00be*/ 	.short	0x00ff


	//----- nvinfo : EIATTR_MERCURY_ISA_VERSION
	.align		4
        /*00c0*/ 	.byte	0x03, 0x5f
        /*00c2*/ 	.short	0x0101


	//----- nvinfo : EIATTR_VRC_CTA_INIT_COUNT
	.align		4
        /*00c4*/ 	.byte	0x02, 0x4a
	.zero		1
	.zero		1


	//----- nvinfo : EIATTR_EXIT_INSTR_OFFSETS
	.align		4
        /*00c8*/ 	.byte	0x04, 0x1c
        /*00ca*/ 	.short	(.L_142 - .L_141)


	//   ....[0]....
.L_141:
        /*00cc*/ 	.word	0x00000080


	//   ....[1]....
        /*00d0*/ 	.word	0x000003a0


	//   ....[2]....
        /*00d4*/ 	.word	0x00004e40


	//   ....[3]....
        /*00d8*/ 	.word	0x00004e80


	//----- nvinfo : EIATTR_CRS_STACK_SIZE
	.align		4
.L_142:
        /*00dc*/ 	.byte	0x04, 0x1e
        /*00de*/ 	.short	(.L_144 - .L_143)
.L_143:
        /*00e0*/ 	.word	0x00000000


	//----- nvinfo : EIATTR_CBANK_PARAM_SIZE
	.align		4
.L_144:
        /*00e4*/ 	.byte	0x03, 0x19
        /*00e6*/ 	.short	0x003c


	//----- nvinfo : EIATTR_PARAM_CBANK
	.align		4
        /*00e8*/ 	.byte	0x04, 0x0a
        /*00ea*/ 	.short	(.L_146 - .L_145)
	.align		4
.L_145:
        /*00ec*/ 	.word	index@(.nv.constant0._Z16kernel_climbStepP8SearcherPiS1_S1_iiffffi)
        /*00f0*/ 	.short	0x0380
        /*00f2*/ 	.short	0x003c


	//----- nvinfo : EIATTR_SW_WAR
	.align		4
.L_146:
        /*00f4*/ 	.byte	0x04, 0x36
        /*00f6*/ 	.short	(.L_148 - .L_147)
.L_147:
        /*00f8*/ 	.word	0x00000008
.L_148:


//--------------------- .nv.info._Z20kernel_InitSearchersP8SearcherPii --------------------------
	.section	.nv.info._Z20kernel_InitSearchersP8SearcherPii,"",@"SHT_CUDA_INFO"
	.sectionflags	@""
	.align	4


	//----- nvinfo : EIATTR_CUDA_API_VERSION
	.align		4
        /*0000*/ 	.byte	0x04, 0x37
        /*0002*/ 	.short	(.L_150 - .L_149)
.L_149:
        /*0004*/ 	.word	0x00000082


	//----- nvinfo : EIATTR_KPARAM_INFO
	.align		4
.L_150:
        /*0008*/ 	.byte	0x04, 0x17
        /*000a*/ 	.short	(.L_152 - .L_151)
.L_151:
        /*000c*/ 	.word	0x00000000
        /*0010*/ 	.short	0x0002
        /*0012*/ 	.short	0x0010
        /*0014*/ 	.byte	0x00, 0xf0, 0x11, 0x00


	//----- nvinfo : EIATTR_KPARAM_INFO
	.align		4
.L_152:
        /*0018*/ 	.byte	0x04, 0x17
        /*001a*/ 	.short	(.L_154 - .L_153)
.L_153:
        /*001c*/ 	.word	0x00000000
        /*0020*/ 	.short	0x0001
        /*0022*/ 	.short	0x0008
        /*0024*/ 	.byte	0x00, 0xf5, 0x21, 0x00


	//----- nvinfo : EIATTR_KPARAM_INFO
	.align		4
.L_154:
        /*0028*/ 	.byte	0x04, 0x17
        /*002a*/ 	.short	(.L_156 - .L_155)
.L_155:
        /*002c*/ 	.word	0x00000000
        /*0030*/ 	.short	0x0000
        /*0032*/ 	.short	0x0000
        /*0034*/ 	.byte	0x00, 0xf5, 0x21, 0x00


	//----- nvinfo : EIATTR_SPARSE_MMA_MASK
	.align		4
.L_156:
        /*0038*/ 	.byte	0x03, 0x50
        /*003a*/ 	.short	0x0000


	//----- nvinfo : EIATTR_MAXREG_COUNT
	.align		4
        /*003c*/ 	.byte	0x03, 0x1b
        /*003e*/ 	.short	0x00ff


	//----- nvinfo : EIATTR_MERCURY_ISA_VERSION
	.align		4
        /*0040*/ 	.byte	0x03, 0x5f
        /*0042*/ 	.short	0x0101


	//----- nvinfo : EIATTR_VRC_CTA_INIT_COUNT
	.align		4
        /*0044*/ 	.byte	0x02, 0x4a
	.zero		1
	.zero		1


	//----- nvinfo : EIATTR_EXIT_INSTR_OFFSETS
	.align		4
        /*0048*/ 	.byte	0x04, 0x1c
        /*004a*/ 	.short	(.L_158 - .L_157)


	//   ....[0]....
.L_157:
        /*004c*/ 	.word	0x00000070


	//   ....[1]....
        /*0050*/ 	.word	0x00000110


	//----- nvinfo : EIATTR_CBANK_PARAM_SIZE
	.align		4
.L_158:
        /*0054*/ 	.byte	0x03, 0x19
        /*0056*/ 	.short	0x0014


	//----- nvinfo : EIATTR_PARAM_CBANK
	.align		4
        /*0058*/ 	.byte	0x04, 0x0a
        /*005a*/ 	.short	(.L_160 - .L_159)
	.align		4
.L_159:
        /*005c*/ 	.word	index@(.nv.constant0._Z20kernel_InitSearchersP8SearcherPii)
        /*0060*/ 	.short	0x0380
        /*0062*/ 	.short	0x0014


	//----- nvinfo : EIATTR_SW_WAR
	.align		4
.L_160:
        /*0064*/ 	.byte	0x04, 0x36
        /*0066*/ 	.short	(.L_162 - .L_161)
.L_161:
        /*0068*/ 	.word	0x00000008
.L_162:


//--------------------- .nv.callgraph             --------------------------
	.section	.nv.callgraph,"",@"SHT_CUDA_CALLGRAPH"
	.align	4
	.sectionentsize	8
	.align		4
        /*0000*/ 	.word	0x00000000
	.align		4
        /*0004*/ 	.word	0xffffffff
	.align		4
        /*0008*/ 	.word	0x00000000
	.align		4
        /*000c*/ 	.word	0xfffffffe
	.align		4
        /*0010*/ 	.word	0x00000000
	.align		4
        /*0014*/ 	.word	0xfffffffd
	.align		4
        /*0018*/ 	.word	0x00000000
	.align		4
        /*001c*/ 	.word	0xfffffffc


//--------------------- .nv.constant4             --------------------------
	.section	.nv.constant4,"a",@progbits
	.align	8
	.align		8
.nv.constant4:
        /*0000*/ 	.dword	__cudart_i2opi_f


//--------------------- .text._Z18kernel_SumaHeightsPiiPy --------------------------
	.section	.text._Z18kernel_SumaHeightsPiiPy,"ax",@progbits
	.align	128
        .global         _Z18kernel_SumaHeightsPiiPy
        .type           _Z18kernel_SumaHeightsPiiPy,@function
        .size           _Z18kernel_SumaHeightsPiiPy,(.L_x_86 - _Z18kernel_SumaHeightsPiiPy)
        .other          _Z18kernel_SumaHeightsPiiPy,@"STO_CUDA_ENTRY STV_DEFAULT"
_Z18kernel_SumaHeightsPiiPy:
.text._Z18kernel_SumaHeightsPiiPy:
[----:B------:R-:W-:Y:S01]  /*0000*/  LDC R1, c[0x0][0x37c] ;  /* 0x0000df00ff017b82 */ /* 0x000fe20000000800 */
[----:B------:R-:W0:Y:S07]  /*0010*/  S2R R7, SR_TID.X ;  /* 0x0000000000077919 */ /* 0x000e2e0000002100 */
[----:B------:R-:W0:Y:S01]  /*0020*/  S2UR UR4, SR_CTAID.X ;  /* 0x00000000000479c3 */ /* 0x000e220000002500 */
[----:B------:R-:W1:Y:S01]  /*0030*/  LDCU UR5, c[0x0][0x388] ;  /* 0x00007100ff0577ac */ /* 0x000e620008000800 */
[----:B------:R-:W2:Y:S06]  /*0040*/  LDCU.64 UR6, c[0x0][0x358] ;  /* 0x00006b00ff0677ac */ /* 0x000eac0008000a00 */
[----:B------:R-:W0:Y:S02]  /*0050*/  LDC R0, c[0x0][0x360] ;  /* 0x0000d800ff007b82 */ /* 0x000e240000000800 */
[----:B0-----:R-:W-:-:S05]  /*0060*/  IMAD R5, R0, UR4, R7 ;  /* 0x0000000400057c24 */ /* 0x001fca000f8e0207 */
[----:B-1----:R-:W-:-:S13]  /*0070*/  ISETP.GE.AND P1, PT, R5, UR5, PT ;  /* 0x0000000505007c0c */ /* 0x002fda000bf26270 */
[----:B------:R-:W0:Y:S02]  /*0080*/  @!P1 LDC.64 R2, c[0x0][0x380] ;  /* 0x0000e000ff029b82 */ /* 0x000e240000000a00 */
[----:B0-----:R-:W-:-:S06]  /*0090*/  @!P1 IMAD.WIDE R2, R5, 0x4, R2 ;  /* 0x0000000405029825 */ /* 0x001fcc00078e0202 */
[----:B--2---:R-:W2:Y:S01]  /*00a0*/  @!P1 LDG.E R2, desc[UR6][R2.64] ;  /* 0x0000000602029981 */ /* 0x004ea2000c1e1900 */
[----:B------:R-:W0:Y:S01]  /*00b0*/  S2UR UR5, SR_CgaCtaId ;  /* 0x00000000000579c3 */ /* 0x000e220000008800 */
[----:B------:R-:W-:Y:S01]  /*00c0*/  UMOV UR4, 0x400 ;  /* 0x0000040000047882 */ /* 0x000fe20000000000 */
[----:B------:R-:W-:Y:S01]  /*00d0*/  ISETP.GE.U32.AND P0, PT, R0, 0x2, PT ;  /* 0x000000020000780c */ /* 0x000fe20003f06070 */
[----:B------:R-:W-:Y:S01]  /*00e0*/  IMAD.MOV.U32 R4, RZ, RZ, RZ ;  /* 0x000000ffff047224 */ /* 0x000fe200078e00ff */
[----:B0-----:R-:W-:-:S06]  /*00f0*/  ULEA UR4, UR5, UR4, 0x18 ;  /* 0x0000000405047291 */ /* 0x001fcc000f8ec0ff */
[----:B------:R-:W-:Y:S02]  /*0100*/  LEA R5, R7, UR4, 0x2 ;  /* 0x0000000407057c11 */ /* 0x000fe4000f8e10ff */
[----:B--2---:R-:W-:-:S04]  /*0110*/  @!P1 ISETP.NE.AND P2, PT, R2, -0x80000000, PT ;  /* 0x800000000200980c */ /* 0x004fc80003f45270 */
[----:B------:R-:W-:Y:S02]  /*0120*/  @!P1 SEL R4, R2, RZ, P2 ;  /* 0x000000ff02049207 */ /* 0x000fe40001000000 */
[----:B------:R-:W-:-:S03]  /*0130*/  ISETP.NE.AND P1, PT, R7, RZ, PT ;  /* 0x000000ff0700720c */ /* 0x000fc60003f25270 */
[----:B------:R0:W-:Y:S01]  /*0140*/  STS [R5], R4 ;  /* 0x0000000405007388 */ /* 0x0001e20000000800 */
[----:B------:R-:W-:Y:S06]  /*0150*/  BAR.SYNC.DEFER_BLOCKING 0x0 ;  /* 0x0000000000007b1d */ /* 0x000fec0000010000 */
[----:B------:R-:W-:Y:S05]  /*0160*/  @!P0 BRA `(.L_x_0) ;  /* 0x00000000002c8947 */ /* 0x000fea0003800000 */
.L_x_1:
[----:B------:R-:W-:-:S04]  /*0170*/  SHF.R.U32.HI R6, RZ, 0x1, R0 ;  /* 0x00000001ff067819 */ /* 0x000fc80000011600 */
[----:B------:R-:W-:-:S13]  /*0180*/  ISETP.GE.U32.AND P0, PT, R7, R6, PT ;  /* 0x000000060700720c */ /* 0x000fda0003f06070 */
[----:B------:R-:W-:Y:S01]  /*0190*/  @!P0 IMAD R2, R6, 0x4, R5 ;  /* 0x0000000406028824 */ /* 0x000fe200078e0205 */
[----:B------:R-:W-:Y:S05]  /*01a0*/  @!P0 LDS R3, [R5] ;  /* 0x0000000005038984 */ /* 0x000fea0000000800 */
[----:B------:R-:W0:Y:S02]  /*01b0*/  @!P0 LDS R2, [R2] ;  /* 0x0000000002028984 */ /* 0x000e240000000800 */
[----:B0-----:R-:W-:-:S05]  /*01c0*/  @!P0 IMAD.IADD R4, R2, 0x1, R3 ;  /* 0x0000000102048824 */ /* 0x001fca00078e0203 */
[----:B------:R1:W-:Y:S01]  /*01d0*/  @!P0 STS [R5], R4 ;  /* 0x0000000405008388 */ /* 0x0003e20000000800 */
[----:B------:R-:W-:Y:S01]  /*01e0*/  BAR.SYNC.DEFER_BLOCKING 0x0 ;  /* 0x0000000000007b1d */ /* 0x000fe20000010000 */
[----:B------:R-:W-:Y:S01]  /*01f0*/  ISETP.GT.U32.AND P0, PT, R0, 0x3, PT ;  /* 0x000000030000780c */ /* 0x000fe20003f04070 */
[----:B------:R-:W-:-:S12]  /*0200*/  IMAD.MOV.U32 R0, RZ, RZ, R6 ;  /* 0x000000ffff007224 */ /* 0x000fd800078e0006 */
[----:B-1----:R-:W-:Y:S05]  /*0210*/  @P0 BRA `(.L_x_1) ;  /* 0xfffffffc00d40947 */ /* 0x002fea000383ffff */
.L_x_0:
[----:B------:R-:W-:Y:S05]  /*0220*/  @P1 EXIT ;  /* 0x000000000000194d */ /* 0x000fea0003800000 */
[----:B------:R-:W1:Y:S01]  /*0230*/  S2UR UR5, SR_CgaCtaId ;  /* 0x00000000000579c3 */ /* 0x000e620000008800 */
[----:B------:R-:W-:-:S07]  /*0240*/  UMOV UR4, 0x400 ;  /* 0x0000040000047882 */ /* 0x000fce0000000000 */
[----:B0-----:R-:W0:Y:S01]  /*0250*/  LDC.64 R4, c[0x0][0x390] ;  /* 0x0000e400ff047b82 */ /* 0x001e220000000a00 */
[----:B-1----:R-:W-:-:S09]  /*0260*/  ULEA UR4, UR5, UR4, 0x18 ;  /* 0x0000000405047291 */ /* 0x002fd2000f8ec0ff */
[----:B------:R-:W1:Y:S02]  /*0270*/  LDS R2, [UR4] ;  /* 0x00000004ff027984 */ /* 0x000e640008000800 */
[----:B-1----:R-:W-:-:S05]  /*0280*/  SHF.R.S32.HI R3, RZ, 0x1f, R2 ;  /* 0x0000001fff037819 */ /* 0x002fca0000011402 */
[----:B0-----:R-:W-:Y:S01]  /*0290*/  REDG.E.ADD.64.STRONG.GPU desc[UR6][R4.64], R2 ;  /* 0x000000020400798e */ /* 0x001fe2000c12e506 */
[----:B------:R-:W-:Y:S05]  /*02a0*/  EXIT ;  /* 0x000000000000794d */ /* 0x000fea0003800000 */
.L_x_2:
[----:B------:R-:W-:-:S00]  /*02b0*/  BRA `(.L_x_2) ;  /* 0xfffffffc00fc7947 */ /* 0x000fc0000383ffff */
[----:B------:R-:W-:-:S00]  /*02c0*/  NOP ;  /* 0x0000000000007918 */ /* 0x000fc00000000000 */
        /* <DEDUP_REMOVED lines=11> */
.L_x_86:


//--------------------- .text._Z18kernel_SumaTaintedPiiS_ --------------------------
	.section	.text._Z18kernel_SumaTaintedPiiS_,"ax",@progbits
	.align	128
        .global         _Z18kernel_SumaTaintedPiiS_
        .type           _Z18kernel_SumaTaintedPiiS_,@function
        .size           _Z18kernel_SumaTaintedPiiS_,(.L_x_87 - _Z18kernel_SumaTaintedPiiS_)
        .other          _Z18kernel_SumaTaintedPiiS_,@"STO_CUDA_ENTRY STV_DEFAULT"
_Z18kernel_SumaTaintedPiiS_:
.text._Z18kernel_SumaTaintedPiiS_:
        /* <DEDUP_REMOVED lines=13> */
[----:B------:R-:W-:Y:S02]  /*00d0*/  ISETP.GE.U32.AND P2, PT, R4, 0x2, PT ;  /* 0x000000020400780c */ /* 0x000fe40003f46070 */
[----:B------:R-:W-:Y:S01]  /*00e0*/  ISETP.NE.AND P0, PT, R7, RZ, PT ;  /* 0x000000ff0700720c */ /* 0x000fe20003f05270 */
[----:B0-----:R-:W-:-:S06]  /*00f0*/  ULEA UR4, UR5, UR4, 0x18 ;  /* 0x0000000405047291 */ /* 0x001fcc000f8ec0ff */
[----:B------:R-:W-:-:S05]  /*0100*/  LEA R0, R7, UR4, 0x2 ;  /* 0x0000000407007c11 */ /* 0x000fca000f8e10ff */
[----:B--2---:R0:W-:Y:S04]  /*0110*/  @!P1 STS [R0], R3 ;  /* 0x0000000300009388 */ /* 0x0041e80000000800 */
[----:B------:R0:W-:Y:S01]  /*0120*/  @P1 STS [R0], RZ ;  /* 0x000000ff00001388 */ /* 0x0001e20000000800 */
[----:B------:R-:W-:Y:S06]  /*0130*/  BAR.SYNC.DEFER_BLOCKING 0x0 ;  /* 0x0000000000007b1d */ /* 0x000fec0000010000 */
[----:B------:R-:W-:Y:S05]  /*0140*/  @!P2 BRA `(.L_x_3) ;  /* 0x00000000002ca947 */ /* 0x000fea0003800000 */
.L_x_4:
[----:B------:R-:W-:-:S04]  /*0150*/  SHF.R.U32.HI R5, RZ, 0x1, R4 ;  /* 0x00000001ff057819 */ /* 0x000fc80000011604 */
[----:B------:R-:W-:-:S13]  /*0160*/  ISETP.GE.U32.AND P1, PT, R7, R5, PT ;  /* 0x000000050700720c */ /* 0x000fda0003f26070 */
[----:B------:R-:W-:Y:S01]  /*0170*/  @!P1 IMAD R2, R5, 0x4, R0 ;  /* 0x0000000405029824 */ /* 0x000fe200078e0200 */
[----:B0-----:R-:W-:Y:S05]  /*0180*/  @!P1 LDS R3, [R0] ;  /* 0x0000000000039984 */ /* 0x001fea0000000800 */
[----:B------:R-:W0:Y:S02]  /*0190*/  @!P1 LDS R2, [R2] ;  /* 0x0000000002029984 */ /* 0x000e240000000800 */
[----:B0-----:R-:W-:-:S05]  /*01a0*/  @!P1 IMAD.IADD R3, R2, 0x1, R3 ;  /* 0x0000000102039824 */ /* 0x001fca00078e0203 */
[----:B------:R1:W-:Y:S01]  /*01b0*/  @!P1 STS [R0], R3 ;  /* 0x0000000300009388 */ /* 0x0003e20000000800 */
[----:B------:R-:W-:Y:S01]  /*01c0*/  BAR.SYNC.DEFER_BLOCKING 0x0 ;  /* 0x0000000000007b1d */ /* 0x000fe20000010000 */
[----:B------:R-:W-:Y:S01]  /*01d0*/  ISETP.GT.U32.AND P1, PT, R4, 0x3, PT ;  /* 0x000000030400780c */ /* 0x000fe20003f24070 */
[----:B------:R-:W-:-:S12]  /*01e0*/  IMAD.MOV.U32 R4, RZ, RZ, R5 ;  /* 0x000000ffff047224 */ /* 0x000fd800078e0005 */
[----:B-1----:R-:W-:Y:S05]  /*01f0*/  @P1 BRA `(.L_x_4) ;  /* 0xfffffffc00d41947 */ /* 0x002fea000383ffff */
.L_x_3:
[----:B------:R-:W-:Y:S05]  /*0200*/  @P0 EXIT ;  /* 0x000000000000094d */ /* 0x000fea0003800000 */
[----:B------:R-:W1:Y:S01]  /*0210*/  S2UR UR5, SR_CgaCtaId ;  /* 0x00000000000579c3 */ /* 0x000e620000008800 */
[----:B------:R-:W-:-:S07]  /*0220*/  UMOV UR4, 0x400 ;  /* 0x0000040000047882 */ /* 0x000fce0000000000 */
[----:B0-----:R-:W0:Y:S01]  /*0230*/  LDC.64 R2, c[0x0][0x390] ;  /* 0x0000e400ff027b82 */ /* 0x001e220000000a00 */
[----:B-1----:R-:W-:-:S09]  /*0240*/  ULEA UR4, UR5, UR4, 0x18 ;  /* 0x0000000405047291 */ /* 0x002fd2000f8ec0ff */
[----:B------:R-:W0:Y:S04]  /*0250*/  LDS R5, [UR4] ;  /* 0x00000004ff057984 */ /* 0x000e280008000800 */
[----:B0-----:R-:W-:Y:S01]  /*0260*/  REDG.E.ADD.STRONG.GPU desc[UR6][R2.64], R5 ;  /* 0x000000050200798e */ /* 0x001fe2000c12e106 */
[----:B------:R-:W-:Y:S05]  /*0270*/  EXIT ;  /* 0x000000000000794d */ /* 0x000fea0003800000 */
.L_x_5:
        /* <DEDUP_REMOVED lines=16> */
.L_x_87:


//--------------------- .text._Z23kernel_condicionCarreraP8SearcherPiii --------------------------
	.section	.text._Z23kernel_condicionCarreraP8SearcherPiii,"ax",@progbits
	.align	128
        .global         _Z23kernel_condicionCarreraP8SearcherPiii
        .type           _Z23kernel_condicionCarreraP8SearcherPiii,@function
        .size           _Z23kernel_condicionCarreraP8SearcherPiii,(.L_x_88 - _Z23kernel_condicionCarreraP8SearcherPiii)
        .other          _Z23kernel_condicionCarreraP8SearcherPiii,@"STO_CUDA_ENTRY STV_DEFAULT"
_Z23kernel_condicionCarreraP8SearcherPiii:
.text._Z23kernel_condicionCarreraP8SearcherPiii:
[----:B------:R-:W-:Y:S01]  /*0000*/  LDC R1, c[0x0][0x37c] ;  /* 0x0000df00ff017b82 */ /* 0x000fe20000000800 */
[----:B------:R-:W0:Y:S07]  /*0010*/  S2R R5, SR_TID.X ;  /* 0x0000000000057919 */ /* 0x000e2e0000002100 */
[----:B------:R-:W0:Y:S01]  /*0020*/  S2UR UR4, SR_CTAID.X ;  /* 0x00000000000479c3 */ /* 0x000e220000002500 */
[----:B------:R-:W1:Y:S07]  /*0030*/  LDCU UR5, c[0x0][0x390] ;  /* 0x00007200ff0577ac */ /* 0x000e6e0008000800 */
[----:B------:R-:W0:Y:S02]  /*0040*/  LDC R0, c[0x0][0x360] ;  /* 0x0000d800ff007b82 */ /* 0x000e240000000800 */
[----:B0-----:R-:W-:-:S05]  /*0050*/  IMAD R5, R0, UR4, R5 ;  /* 0x0000000400057c24 */ /* 0x001fca000f8e0205 */
[----:B-1----:R-:W-:-:S13]  /*0060*/  ISETP.GE.AND P0, PT, R5, UR5, PT ;  /* 0x0000000505007c0c */ /* 0x002fda000bf06270 */
[----:B------:R-:W-:Y:S05]  /*0070*/  @P0 EXIT ;  /* 0x000000000000094d */ /* 0x000fea0003800000 */
[----:B------:R-:W0:Y:S01]  /*0080*/  LDC.64 R2, c[0x0][0x380] ;  /* 0x0000e000ff027b82 */ /* 0x000e220000000a00 */
[----:B------:R-:W1:Y:S01]  /*0090*/  LDCU.64 UR4, c[0x0][0x358] ;  /* 0x00006b00ff0477ac */ /* 0x000e620008000a00 */
[----:B------:R-:W2:Y:S01]  /*00a0*/  LDCU UR6, c[0x0][0x394] ;  /* 0x00007280ff0677ac */ /* 0x000ea20008000800 */
[----:B0-----:R-:W-:-:S05]  /*00b0*/  IMAD.WIDE R2, R5, 0x14, R2 ;  /* 0x0000001405027825 */ /* 0x001fca00078e0202 */
[----:B------:R-:W0:Y:S01]  /*00c0*/  LDC.64 R4, c[0x0][0x388] ;  /* 0x0000e200ff047b82 */ /* 0x000e220000000a00 */
[----:B-1----:R-:W2:Y:S04]  /*00d0*/  LDG.E R0, desc[UR4][R2.64+0x4] ;  /* 0x0000040402007981 */ /* 0x002ea8000c1e1900 */
[----:B------:R-:W2:Y:S02]  /*00e0*/  LDG.E R7, desc[UR4][R2.64+0x8] ;  /* 0x0000080402077981 */ /* 0x000ea4000c1e1900 */
[----:B--2---:R-:W-:-:S04]  /*00f0*/  IMAD R7, R0, UR6, R7 ;  /* 0x0000000600077c24 */ /* 0x004fc8000f8e0207 */
[----:B0-----:R-:W-:-:S06]  /*0100*/  IMAD.WIDE R4, R7, 0x4, R4 ;  /* 0x0000000407047825 */ /* 0x001fcc00078e0204 */
[----:B------:R-:W2:Y:S04]  /*0110*/  LDG.E R5, desc[UR4][R4.64] ;  /* 0x0000000404057981 */ /* 0x000ea8000c1e1900 */
[----:B--2---:R-:W-:Y:S01]  /*0120*/  STG.E desc[UR4][R2.64+0x10], R5 ;  /* 0x0000100502007986 */ /* 0x004fe2000c101904 */
[----:B------:R-:W-:Y:S05]  /*0130*/  EXIT ;  /* 0x000000000000794d */ /* 0x000fea0003800000 */
.L_x_6:
        /* <DEDUP_REMOVED lines=12> */
.L_x_88:


//--------------------- .text._Z12kernel_TrailP8SearcherPii --------------------------
	.section	.text._Z12kernel_TrailP8SearcherPii,"ax",@progbits
	.align	128
        .global         _Z12kernel_TrailP8SearcherPii
        .type           _Z12kernel_TrailP8SearcherPii,@function
        .size           _Z12kernel_TrailP8SearcherPii,(.L_x_89 - _Z12kernel_TrailP8SearcherPii)
        .other          _Z12kernel_TrailP8SearcherPii,@"STO_CUDA_ENTRY STV_DEFAULT"
_Z12kernel_TrailP8SearcherPii:
.text._Z12kernel_TrailP8SearcherPii:
        /* <DEDUP_REMOVED lines=10> */
[----:B0-----:R-:W-:-:S06]  /*00a0*/  IMAD.WIDE R2, R5, 0x14, R2 ;  /* 0x0000001405027825 */ /* 0x001fcc00078e0202 */
[----:B------:R-:W0:Y:S01]  /*00b0*/  LDC.64 R4, c[0x0][0x388] ;  /* 0x0000e200ff047b82 */ /* 0x000e220000000a00 */
[----:B-1----:R-:W0:Y:S04]  /*00c0*/  LDG.E R7, desc[UR4][R2.64+0x10] ;  /* 0x0000100402077981 */ /* 0x002e28000c1e1900 */
[----:B------:R-:W2:Y:S01]  /*00d0*/  LDG.E R9, desc[UR4][R2.64+0xc] ;  /* 0x00000c0402097981 */ /* 0x000ea2000c1e1900 */
[----:B0-----:R-:W-:-:S05]  /*00e0*/  IMAD.WIDE R4, R7, 0x4, R4 ;  /* 0x0000000407047825 */ /* 0x001fca00078e0204 */
[----:B--2---:R-:W-:Y:S01]  /*00f0*/  REDG.E.ADD.STRONG.GPU desc[UR4][R4.64], R9 ;  /* 0x000000090400798e */ /* 0x004fe2000c12e104 */
[----:B------:R-:W-:Y:S05]  /*0100*/  EXIT ;  /* 0x000000000000794d */ /* 0x000fea0003800000 */
.L_x_7:
        /* <DEDUP_REMOVED lines=15> */
.L_x_89:


//--------------------- .text._Z23kernel_ComputeFollowersP8Searcheri --------------------------
	.section	.text._Z23kernel_ComputeFollowersP8Searcheri,"ax",@progbits
	.align	128
        .global         _Z23kernel_ComputeFollowersP8Searcheri
        .type           _Z23kernel_ComputeFollowersP8Searcheri,@function
        .size           _Z23kernel_ComputeFollowersP8Searcheri,(.L_x_90 - _Z23kernel_ComputeFollowersP8Searcheri)
        .other          _Z23kernel_ComputeFollowersP8Searcheri,@"STO_CUDA_ENTRY STV_DEFAULT"
_Z23kernel_ComputeFollowersP8Searcheri:
.text._Z23kernel_ComputeFollowersP8Searcheri:
        /* <DEDUP_REMOVED lines=9> */
[----:B------:R-:W1:Y:S07]  /*0090*/  LDCU.64 UR4, c[0x0][0x358] ;  /* 0x00006b00ff0477ac */ /* 0x000e6e0008000a00 */
[----:B------:R-:W2:Y:S01]  /*00a0*/  LDC.64 R6, c[0x0][0x380] ;  /* 0x0000e000ff067b82 */ /* 0x000ea20000000a00 */
[----:B0-----:R-:W-:-:S05]  /*00b0*/  IMAD.WIDE R4, R0, 0x14, R2 ;  /* 0x0000001400047825 */ /* 0x001fca00078e0202 */
[----:B-1----:R0:W5:Y:S01]  /*00c0*/  LDG.E R3, desc[UR4][R4.64+0x10] ;  /* 0x0000100404037981 */ /* 0x002162000c1e1900 */
[----:B------:R-:W-:Y:S01]  /*00d0*/  BSSY.RECONVERGENT B0, `(.L_x_8) ;  /* 0x000000b000007945 */ /* 0x000fe20003800200 */
.L_x_11:
[----:B-----5:R-:W-:Y:S01]  /*00e0*/  ISETP.NE.AND P0, PT, R3, R0, PT ;  /* 0x000000000300720c */ /* 0x020fe20003f05270 */
[----:B------:R-:W-:Y:S01]  /*00f0*/  BSSY.RECONVERGENT B1, `(.L_x_9) ;  /* 0x0000006000017945 */ /* 0x000fe20003800200 */
[----:B------:R-:W-:-:S04]  /*0100*/  MOV R9, R3 ;  /* 0x0000000300097202 */ /* 0x000fc80000000f00 */
[----:B------:R-:W-:-:S07]  /*0110*/  ISETP.NE.AND P1, PT, R9, R0, PT ;  /* 0x000000000900720c */ /* 0x000fce0003f25270 */
[----:B-1----:R-:W-:Y:S06]  /*0120*/  @!P0 BRA `(.L_x_10) ;  /* 0x0000000000088947 */ /* 0x002fec0003800000 */
[----:B--2---:R-:W-:-:S06]  /*0130*/  IMAD.WIDE R2, R3, 0x14, R6 ;  /* 0x0000001403027825 */ /* 0x004fcc00078e0206 */
[----:B------:R1:W5:Y:S02]  /*0140*/  LDG.E R3, desc[UR4][R2.64+0x10] ;  /* 0x0000100402037981 */ /* 0x000364000c1e1900 */
.L_x_10:
[----:B------:R-:W-:Y:S05]  /*0150*/  BSYNC.RECONVERGENT B1 ;  /* 0x0000000000017941 */ /* 0x000fea0003800200 */
.L_x_9:
[----:B------:R-:W-:Y:S01]  /*0160*/  MOV R0, R9 ;  /* 0x0000000900007202 */ /* 0x000fe20000000f00 */
[----:B------:R-:W-:Y:S06]  /*0170*/  @P1 BRA `(.L_x_11) ;  /* 0xfffffffc00d81947 */ /* 0x000fec000383ffff */
[----:B------:R-:W-:Y:S05]  /*0180*/  BSYNC.RECONVERGENT B0 ;  /* 0x0000000000007941 */ /* 0x000fea0003800200 */
.L_x_8:
[----:B-----5:R-:W-:Y:S01]  /*0190*/  STG.E desc[UR4][R4.64+0x10], R3 ;  /* 0x0000100304007986 */ /* 0x020fe2000c101904 */
[----:B------:R-:W-:Y:S05]  /*01a0*/  EXIT ;  /* 0x000000000000794d */ /* 0x000fea0003800000 */
.L_x_12:
        /* <DEDUP_REMOVED lines=13> */
.L_x_90:


//--------------------- .text._Z16kernel_climbStepP8SearcherPiS1_S1_iiffffi --------------------------
	.section	.text._Z16kernel_climbStepP8SearcherPiS1_S1_iiffffi,"ax",@progbits
	.align	128
        .global         _Z16kernel_climbStepP8SearcherPiS1_S1_iiffffi
        .type           _Z16kernel_climbStepP8SearcherPiS1_S1_iiffffi,@function
        .size           _Z16kernel_climbStepP8SearcherPiS1_S1_iiffffi,(.L_x_85 - _Z16kernel_climbStepP8SearcherPiS1_S1_iiffffi)
        .other          _Z16kernel_climbStepP8SearcherPiS1_S1_iiffffi,@"STO_CUDA_ENTRY STV_DEFAULT"
_Z16kernel_climbStepP8SearcherPiS1_S1_iiffffi:
.text._Z16kernel_climbStepP8SearcherPiS1_S1_iiffffi:
[----:B------:R-:W0:Y:S01]  /*0000*/  LDC R1, c[0x0][0x37c] ;  /* 0x0000df00ff017b82 */ /* 0x000e220000000800 */
[----:B------:R-:W1:Y:S07]  /*0010*/  S2R R2, SR_TID.X ;  /* 0x0000000000027919 */ /* 0x000e6e0000002100 */
[----:B------:R-:W1:Y:S01]  /*0020*/  S2UR UR4, SR_CTAID.X ;  /* 0x00000000000479c3 */ /* 0x000e620000002500 */
[----:B------:R-:W2:Y:S01]  /*0030*/  LDCU UR5, c[0x0][0x3b8] ;  /* 0x00007700ff0577ac */ /* 0x000ea20008000800 */
[----:B0-----:R-:W-:-:S06]  /*0040*/  VIADD R1, R1, 0xffffffe0 ;  /* 0xffffffe001017836 */ /* 0x001fcc0000000000 */
[----:B------:R-:W1:Y:S02]  /*0050*/  LDC R3, c[0x0][0x360] ;  /* 0x0000d800ff037b82 */ /* 0x000e640000000800 */
[----:B-1----:R-:W-:-:S05]  /*0060*/  IMAD R2, R3, UR4, R2 ;  /* 0x0000000403027c24 */ /* 0x002fca000f8e0202 */
[----:B--2---:R-:W-:-:S13]  /*0070*/  ISETP.GE.AND P0, PT, R2, UR5, PT ;  /* 0x0000000502007c0c */ /* 0x004fda000bf06270 */
[----:B------:R-:W-:Y:S05]  /*0080*/  @P0 EXIT ;  /* 0x000000000000094d */ /* 0x000fea0003800000 */
[----:B------:R-:W0:Y:S01]  /*0090*/  LDCU UR4, c[0x0][0x3a0] ;  /* 0x00007400ff0477ac */ /* 0x000e220008000800 */
[----:B------:R-:W1:Y:S08]  /*00a0*/  LDC.64 R6, c[0x0][0x3a8] ;  /* 0x0000ea00ff067b82 */ /* 0x000e700000000a00 */
[----:B------:R-:W2:Y:S01]  /*00b0*/  LDC.64 R28, c[0x0][0x380] ;  /* 0x0000e000ff1c7b82 */ /* 0x000ea20000000a00 */
[----:B0-----:R-:W-:-:S04]  /*00c0*/  I2FP.F32.S32 R5, UR4 ;  /* 0x0000000400057c45 */ /* 0x001fc80008201400 */
[----:B------:R-:W0:Y:S01]  /*00d0*/  MUFU.RCP R4, R5 ;  /* 0x0000000500047308 */ /* 0x000e220000001000 */
[----:B-1----:R-:W-:-:S07]  /*00e0*/  FADD R0, R7, -R6 ;  /* 0x8000000607007221 */ /* 0x002fce0000000000 */
[----:B------:R-:W1:Y:S01]  /*00f0*/  FCHK P0, R0, R5 ;  /* 0x0000000500007302 */ /* 0x000e620000000000 */
[----:B--2---:R-:W-:-:S04]  /*0100*/  IMAD.WIDE R28, R2, 0x14, R28 ;  /* 0x00000014021c7825 */ /* 0x004fc800078e021c */
[----:B0-----:R-:W-:-:S04]  /*0110*/  FFMA R3, -R5, R4, 1 ;  /* 0x3f80000005037423 */ /* 0x001fc80000000104 */
[----:B------:R-:W-:-:S04]  /*0120*/  FFMA R3, R4, R3, R4 ;  /* 0x0000000304037223 */ /* 0x000fc80000000004 */
[----:B------:R-:W-:-:S04]  /*0130*/  FFMA R4, R0, R3, RZ ;  /* 0x0000000300047223 */ /* 0x000fc800000000ff */
[----:B------:R-:W-:-:S04]  /*0140*/  FFMA R6, -R5, R4, R0 ;  /* 0x0000000405067223 */ /* 0x000fc80000000100 */
[----:B------:R-:W-:Y:S01]  /*0150*/  FFMA R3, R3, R6, R4 ;  /* 0x0000000603037223 */ /* 0x000fe20000000004 */
[----:B-1----:R-:W-:Y:S06]  /*0160*/  @!P0 BRA `(.L_x_13) ;  /* 0x00000000000c8947 */ /* 0x002fec0003800000 */
[----:B------:R-:W-:-:S07]  /*0170*/  MOV R4, 0x190 ;  /* 0x0000019000047802 */ /* 0x000fce0000000f00 */
[----:B------:R-:W-:Y:S05]  /*0180*/  CALL.REL.NOINC `($__internal_0_$__cuda_sm3x_div_rn_noftz_f32_slowpath) ;  /* 0x0000004c00407944 */ /* 0x000fea0003c00000 */
[----:B------:R-:W-:-:S07]  /*0190*/  IMAD.MOV.U32 R3, RZ, RZ, R0 ;  /* 0x000000ffff037224 */ /* 0x000fce00078e0000 */
.L_x_13:
[----:B------:R-:W0:Y:S01]  /*01a0*/  LDCU UR4, c[0x0][0x3a4] ;  /* 0x00007480ff0477ac */ /* 0x000e220008000800 */
[----:B------:R-:W1:Y:S01]  /*01b0*/  LDC.64 R8, c[0x0][0x3b0] ;  /* 0x0000ec00ff087b82 */ /* 0x000e620000000a00 */
[----:B------:R-:W2:Y:S01]  /*01c0*/  LDCU.64 UR8, c[0x0][0x358] ;  /* 0x00006b00ff0877ac */ /* 0x000ea20008000a00 */
[----:B0-----:R-:W-:-:S04]  /*01d0*/  I2FP.F32.S32 R5, UR4 ;  /* 0x0000000400057c45 */ /* 0x001fc80008201400 */
[----:B------:R-:W0:Y:S01]  /*01e0*/  MUFU.RCP R4, R5 ;  /* 0x0000000500047308 */ /* 0x000e220000001000 */
[----:B-1----:R-:W-:-:S07]  /*01f0*/  FADD R0, R9, -R8 ;  /* 0x8000000809007221 */ /* 0x002fce0000000000 */
[----:B------:R-:W1:Y:S01]  /*0200*/  FCHK P0, R0, R5 ;  /* 0x0000000500007302 */ /* 0x000e620000000000 */
[----:B0-----:R-:W-:-:S04]  /*0210*/  FFMA R7, -R5, R4, 1 ;  /* 0x3f80000005077423 */ /* 0x001fc80000000104 */
[----:B------:R-:W-:-:S04]  /*0220*/  FFMA R7, R4, R7, R4 ;  /* 0x0000000704077223 */ /* 0x000fc80000000004 */
[----:B------:R-:W-:-:S04]  /*0230*/  FFMA R4, R0, R7, RZ ;  /* 0x0000000700047223 */ /* 0x000fc800000000ff */
[----:B------:R-:W-:-:S04]  /*0240*/  FFMA R6, -R5, R4, R0 ;  /* 0x0000000405067223 */ /* 0x000fc80000000100 */
[----:B------:R-:W-:Y:S01]  /*0250*/  FFMA R4, R7, R6, R4 ;  /* 0x0000000607047223 */ /* 0x000fe20000000004 */
[----:B-12---:R-:W-:Y:S06]  /*0260*/  @!P0 BRA `(.L_x_14) ;  /* 0x00000000000c8947 */ /* 0x006fec0003800000 */
[----:B------:R-:W-:-:S07]  /*0270*/  MOV R4, 0x290 ;  /* 0x0000029000047802 */ /* 0x000fce0000000f00 */
[----:B------:R-:W-:Y:S05]  /*0280*/  CALL.REL.NOINC `($__internal_0_$__cuda_sm3x_div_rn_noftz_f32_slowpath) ;  /* 0x0000004c00007944 */ /* 0x000fea0003c00000 */
[----:B------:R-:W-:-:S07]  /*0290*/  IMAD.MOV.U32 R4, RZ, RZ, R0 ;  /* 0x000000ffff047224 */ /* 0x000fce00078e0000 */
.L_x_14:
[----:B------:R-:W2:Y:S01]  /*02a0*/  LDG.E R5, desc[UR8][R28.64+0x4] ;  /* 0x000004081c057981 */ /* 0x000ea2000c1e1900 */
[----:B------:R-:W2:Y:S03]  /*02b0*/  LDCU UR6, c[0x0][0x3a4] ;  /* 0x00007480ff0677ac */ /* 0x000ea60008000800 */
[----:B------:R-:W3:Y:S01]  /*02c0*/  LDG.E R0, desc[UR8][R28.64+0x8] ;  /* 0x000008081c007981 */ /* 0x000ee2000c1e1900 */
[----:B------:R-:W0:Y:S03]  /*02d0*/  LDCU.64 UR4, c[0x0][0x388] ;  /* 0x00007100ff0477ac */ /* 0x000e260008000a00 */
[----:B------:R-:W4:Y:S01]  /*02e0*/  LDG.E R9, desc[UR8][R28.64+0xc] ;  /* 0x00000c081c097981 */ /* 0x000f22000c1e1900 */
[----:B------:R-:W-:Y:S02]  /*02f0*/  IMAD.MOV.U32 R13, RZ, RZ, 0x1 ;  /* 0x00000001ff0d7424 */ /* 0x000fe400078e00ff */
[----:B------:R-:W-:-:S02]  /*0300*/  IMAD.MOV.U32 R12, RZ, RZ, RZ ;  /* 0x000000ffff0c7224 */ /* 0x000fc400078e00ff */
[----:B--2---:R-:W-:-:S04]  /*0310*/  IMAD R17, R5, UR6, RZ ;  /* 0x0000000605117c24 */ /* 0x004fc8000f8e02ff */
[----:B---3--:R-:W-:-:S04]  /*0320*/  IMAD.IADD R10, R0, 0x1, R17 ;  /* 0x00000001000a7824 */ /* 0x008fc800078e0211 */
[----:B------:R-:W-:-:S04]  /*0330*/  IMAD.WIDE R6, R10, 0x4, RZ ;  /* 0x000000040a067825 */ /* 0x000fc800078e02ff */
[----:B----4-:R-:W-:Y:S01]  /*0340*/  VIADD R11, R9, 0x1 ;  /* 0x00000001090b7836 */ /* 0x010fe20000000000 */
[----:B0-----:R-:W-:-:S04]  /*0350*/  IADD3 R8, P0, PT, R6, UR4, RZ ;  /* 0x0000000406087c10 */ /* 0x001fc8000ff1e0ff */
[----:B------:R-:W-:Y:S01]  /*0360*/  IADD3.X R9, PT, PT, R7, UR5, RZ, P0, !PT ;  /* 0x0000000507097c10 */ /* 0x000fe200087fe4ff */
[----:B------:R0:W-:Y:S04]  /*0370*/  STG.E desc[UR8][R28.64+0xc], R11 ;  /* 0x00000c0b1c007986 */ /* 0x0001e8000c101908 */
[----:B------:R-:W2:Y:S02]  /*0380*/  ATOMG.E.CAS.STRONG.GPU PT, R8, [R8], R12, R13 ;  /* 0x0000000c080873a9 */ /* 0x000ea400001ee10d */
[----:B--2---:R-:W-:-:S13]  /*0390*/  ISETP.NE.AND P0, PT, R8, RZ, PT ;  /* 0x000000ff0800720c */ /* 0x004fda0003f05270 */
[----:B0-----:R-:W-:Y:S05]  /*03a0*/  @P0 EXIT ;  /* 0x000000000000094d */ /* 0x001fea0003800000 */
[----:B------:R-:W-:Y:S01]  /*03b0*/  IMAD.MOV.U32 R18, RZ, RZ, R6 ;  /* 0x000000ffff127224 */ /* 0x000fe200078e0006 */
[----:B------:R-:W-:Y:S01]  /*03c0*/  UIADD3 UR6, UPT, UPT, UR6, -0x1, URZ ;  /* 0xffffffff06067890 */ /* 0x000fe2000fffe0ff */
[----:B------:R-:W-:Y:S02]  /*03d0*/  IMAD.MOV.U32 R12, RZ, RZ, R7 ;  /* 0x000000ffff0c7224 */ /* 0x000fe400078e0007 */
[----:B------:R-:W-:Y:S02]  /*03e0*/  IMAD.MOV.U32 R6, RZ, RZ, R0 ;  /* 0x000000ffff067224 */ /* 0x000fe400078e0000 */
[----:B------:R-:W-:-:S07]  /*03f0*/  IMAD.MOV.U32 R11, RZ, RZ, R10 ;  /* 0x000000ffff0b7224 */ /* 0x000fce00078e000a */
.L_x_74:
[----:B------:R-:W0:Y:S01]  /*0400*/  LDC R22, c[0x0][0x3a8] ;  /* 0x0000ea00ff167b82 */ /* 0x000e220000000800 */
[----:B------:R-:W-:Y:S05]  /*0410*/  YIELD ;  /* 0x0000000000007946 */ /* 0x000fea0003800000 */
[----:B------:R-:W-:Y:S01]  /*0420*/  I2FP.F32.S32 R7, R5 ;  /* 0x0000000500077245 */ /* 0x000fe20000201400 */
[----:B------:R-:W1:Y:S01]  /*0430*/  LDCU.64 UR4, c[0x0][0x398] ;  /* 0x00007300ff0477ac */ /* 0x000e620008000a00 */
[----:B------:R-:W2:Y:S01]  /*0440*/  LDC R9, c[0x0][0x3b0] ;  /* 0x0000ec00ff097b82 */ /* 0x000ea20000000800 */
[----:B------:R-:W-:Y:S01]  /*0450*/  I2FP.F32.S32 R14, R6 ;  /* 0x00000006000e7245 */ /* 0x000fe20000201400 */
[----:B------:R-:W-:Y:S01]  /*0460*/  BSSY.RECONVERGENT B0, `(.L_x_15) ;  /* 0x0000047000007945 */ /* 0x000fe20003800200 */
[----:B0-----:R-:W-:Y:S01]  /*0470*/  FFMA R7, R7, R3, R22 ;  /* 0x0000000307077223 */ /* 0x001fe20000000016 */
[----:B-1----:R-:W-:-:S03]  /*0480*/  IADD3 R18, P0, PT, R18, UR4, RZ ;  /* 0x0000000412127c10 */ /* 0x002fc6000ff1e0ff */
[C---:B------:R-:W-:Y:S01]  /*0490*/  FMUL R23, R7.reuse, 0.63661974668502807617 ;  /* 0x3f22f98307177820 */ /* 0x040fe20000400000 */
[----:B------:R-:W-:Y:S02]  /*04a0*/  IADD3.X R19, PT, PT, R12, UR5, RZ, P0, !PT ;  /* 0x000000050c137c10 */ /* 0x000fe400087fe4ff */
[----:B------:R-:W-:Y:S01]  /*04b0*/  FSETP.GE.AND P0, PT, |R7|, 105615, PT ;  /* 0x47ce47800700780b */ /* 0x000fe20003f06200 */
[----:B--2---:R-:W-:Y:S02]  /*04c0*/  FFMA R14, R14, R4, R9 ;  /* 0x000000040e0e7223 */ /* 0x004fe40000000009 */
[----:B------:R-:W0:Y:S01]  /*04d0*/  F2I.NTZ R23, R23 ;  /* 0x0000001700177305 */ /* 0x000e220000203100 */
[----:B------:R1:W-:Y:S01]  /*04e0*/  STG.E desc[UR8][R18.64], R2 ;  /* 0x0000000212007986 */ /* 0x0003e2000c101908 */
[----:B0-----:R-:W-:Y:S01]  /*04f0*/  I2FP.F32.S32 R8, R23 ;  /* 0x0000001700087245 */ /* 0x001fe20000201400 */
[----:B------:R-:W-:-:S04]  /*0500*/  IMAD.MOV.U32 R10, RZ, RZ, R23 ;  /* 0x000000ffff0a7224 */ /* 0x000fc800078e0017 */
[----:B------:R-:W-:-:S04]  /*0510*/  FFMA R13, R8, -1.5707962512969970703, R7 ;  /* 0xbfc90fda080d7823 */ /* 0x000fc80000000007 */
[----:B------:R-:W-:-:S04]  /*0520*/  FFMA R13, R8, -7.5497894158615963534e-08, R13 ;  /* 0xb3a22168080d7823 */ /* 0x000fc8000000000d */
[----:B------:R-:W-:-:S04]  /*0530*/  FFMA R8, R8, -5.3903029534742383927e-15, R13 ;  /* 0xa7c234c508087823 */ /* 0x000fc8000000000d */
[----:B------:R-:W-:Y:S01]  /*0540*/  IMAD.MOV.U32 R13, RZ, RZ, R8 ;  /* 0x000000ffff0d7224 */ /* 0x000fe200078e0008 */
[----:B-1----:R-:W-:Y:S06]  /*0550*/  @!P0 BRA `(.L_x_16) ;  /* 0x0000000000dc8947 */ /* 0x002fec0003800000 */
[----:B------:R-:W-:-:S13]  /*0560*/  FSETP.NEU.AND P1, PT, |R7|, +INF , PT ;  /* 0x7f8000000700780b */ /* 0x000fda0003f2d200 */
[----:B------:R-:W-:Y:S01]  /*0570*/  @!P1 FMUL R13, RZ, R7 ;  /* 0x00000007ff0d9220 */ /* 0x000fe20000400000 */
[----:B------:R-:W-:Y:S01]  /*0580*/  @!P1 IMAD.MOV.U32 R23, RZ, RZ, RZ ;  /* 0x000000ffff179224 */ /* 0x000fe200078e00ff */
[----:B------:R-:W-:Y:S06]  /*0590*/  @!P1 BRA `(.L_x_16) ;  /* 0x0000000000cc9947 */ /* 0x000fec0003800000 */
[----:B------:R-:W-:Y:S01]  /*05a0*/  IMAD.SHL.U32 R12, R7, 0x100, RZ ;  /* 0x00000100070c7824 */ /* 0x000fe200078e00ff */
[----:B------:R-:W0:Y:S01]  /*05b0*/  LDCU.64 UR10, c[0x4][URZ] ;  /* 0x01000000ff0a77ac */ /* 0x000e220008000a00 */
[----:B------:R-:W-:Y:S02]  /*05c0*/  IMAD.MOV.U32 R20, RZ, RZ, RZ ;  /* 0x000000ffff147224 */ /* 0x000fe400078e00ff */
[----:B------:R-:W-:Y:S01]  /*05d0*/  IMAD.MOV.U32 R0, RZ, RZ, R1 ;  /* 0x000000ffff007224 */ /* 0x000fe200078e0001 */
[----:B------:R-:W-:Y:S01]  /*05e0*/  LOP3.LUT R21, R12, 0x80000000, RZ, 0xfc, !PT ;  /* 0x800000000c157812 */ /* 0x000fe200078efcff */
[----:B------:R-:W-:Y:S01]  /*05f0*/  UMOV UR5, URZ ;  /* 0x000000ff00057c82 */ /* 0x000fe20008000000 */
[----:B------:R-:W-:-:S05]  /*0600*/  UMOV UR4, URZ ;  /* 0x000000ff00047c82 */ /* 0x000fca0008000000 */
.L_x_17:
[----:B0-----:R-:W-:Y:S02]  /*0610*/  IMAD.U32 R12, RZ, RZ, UR10 ;  /* 0x0000000aff0c7e24 */ /* 0x001fe4000f8e00ff */
[----:B------:R-:W-:-:S05]  /*0620*/  IMAD.U32 R13, RZ, RZ, UR11 ;  /* 0x0000000bff0d7e24 */ /* 0x000fca000f8e00ff */
[----:B------:R-:W2:Y:S01]  /*0630*/  LDG.E.CONSTANT R12, desc[UR8][R12.64] ;  /* 0x000000080c0c7981 */ /* 0x000ea2000c1e9900 */
[----:B------:R-:W-:Y:S02]  /*0640*/  UIADD3 UR10, UP0, UPT, UR10, 0x4, URZ ;  /* 0x000000040a0a7890 */ /* 0x000fe4000ff1e0ff */
[----:B------:R-:W-:Y:S02]  /*0650*/  UIADD3 UR4, UPT, UPT, UR4, 0x1, URZ ;  /* 0x0000000104047890 */ /* 0x000fe4000fffe0ff */
[----:B------:R-:W-:Y:S02]  /*0660*/  UIADD3.X UR11, UPT, UPT, URZ, UR11, URZ, UP0, !UPT ;  /* 0x0000000bff0b7290 */ /* 0x000fe400087fe4ff */
[----:B------:R-:W-:Y:S01]  /*0670*/  UISETP.NE.AND UP0, UPT, UR4, 0x6, UPT ;  /* 0x000000060400788c */ /* 0x000fe2000bf05270 */
[----:B--2---:R-:W-:-:S03]  /*0680*/  IMAD.WIDE.U32 R18, R12, R21, RZ ;  /* 0x000000150c127225 */ /* 0x004fc600078e00ff */
[----:B------:R-:W-:-:S04]  /*0690*/  IADD3 R15, P1, PT, R18, R20, RZ ;  /* 0x00000014120f7210 */ /* 0x000fc80007f3e0ff */
[----:B------:R-:W-:Y:S01]  /*06a0*/  IADD3.X R20, PT, PT, R19, UR5, RZ, P1, !PT ;  /* 0x0000000513147c10 */ /* 0x000fe20008ffe4ff */
[----:B------:R0:W-:Y:S02]  /*06b0*/  STL [R0], R15 ;  /* 0x0000000f00007387 */ /* 0x0001e40000100800 */
[----:B0-----:R-:W-:Y:S01]  /*06c0*/  VIADD R0, R0, 0x4 ;  /* 0x0000000400007836 */ /* 0x001fe20000000000 */
[----:B------:R-:W-:Y:S06]  /*06d0*/  BRA.U UP0, `(.L_x_17) ;  /* 0xfffffffd00cc7547 */ /* 0x000fec000b83ffff */
[----:B------:R-:W-:Y:S01]  /*06e0*/  SHF.R.U32.HI R15, RZ, 0x17, R7 ;  /* 0x00000017ff0f7819 */ /* 0x000fe20000011607 */
[----:B------:R0:W-:Y:S03]  /*06f0*/  STL [R1+0x18], R20 ;  /* 0x0000181401007387 */ /* 0x0001e60000100800 */
[C---:B------:R-:W-:Y:S02]  /*0700*/  LOP3.LUT R0, R15.reuse, 0xe0, RZ, 0xc0, !PT ;  /* 0x000000e00f007812 */ /* 0x040fe400078ec0ff */
[----:B------:R-:W-:-:S03]  /*0710*/  LOP3.LUT P1, RZ, R15, 0x1f, RZ, 0xc0, !PT ;  /* 0x0000001f0fff7812 */ /* 0x000fc6000782c0ff */
[----:B------:R-:W-:-:S05]  /*0720*/  VIADD R0, R0, 0xffffff80 ;  /* 0xffffff8000007836 */ /* 0x000fca0000000000 */
[----:B------:R-:W-:-:S05]  /*0730*/  SHF.R.U32.HI R0, RZ, 0x5, R0 ;  /* 0x00000005ff007819 */ /* 0x000fca0000011600 */
[----:B------:R-:W-:-:S05]  /*0740*/  IMAD R18, R0, -0x4, R1 ;  /* 0xfffffffc00127824 */ /* 0x000fca00078e0201 */
[----:B------:R-:W2:Y:S04]  /*0750*/  LDL R0, [R18+0x18] ;  /* 0x0000180012007983 */ /* 0x000ea80000100800 */
[----:B------:R-:W2:Y:S04]  /*0760*/  LDL R13, [R18+0x14] ;  /* 0x00001400120d7983 */ /* 0x000ea80000100800 */
[----:B------:R-:W3:Y:S01]  /*0770*/  @P1 LDL R12, [R18+0x10] ;  /* 0x00001000120c1983 */ /* 0x000ee20000100800 */
[----:B------:R-:W-:Y:S01]  /*0780*/  LOP3.LUT R15, R15, 0x1f, RZ, 0xc0, !PT ;  /* 0x0000001f0f0f7812 */ /* 0x000fe200078ec0ff */
[----:B------:R-:W-:Y:S01]  /*0790*/  UMOV UR4, 0x54442d19 ;  /* 0x54442d1900047882 */ /* 0x000fe20000000000 */
[----:B------:R-:W-:-:S02]  /*07a0*/  UMOV UR5, 0x3bf921fb ;  /* 0x3bf921fb00057882 */ /* 0x000fc40000000000 */
[-C--:B--2---:R-:W-:Y:S02]  /*07b0*/  @P1 SHF.L.W.U32.HI R0, R13, R15.reuse, R0 ;  /* 0x0000000f0d001219 */ /* 0x084fe40000010e00 */
[----:B---3--:R-:W-:Y:S02]  /*07c0*/  @P1 SHF.L.W.U32.HI R13, R12, R15, R13 ;  /* 0x0000000f0c0d1219 */ /* 0x008fe40000010e0d */
[----:B------:R-:W-:Y:S02]  /*07d0*/  ISETP.GE.AND P1, PT, R7, RZ, PT ;  /* 0x000000ff0700720c */ /* 0x000fe40003f26270 */
[C-C-:B------:R-:W-:Y:S01]  /*07e0*/  SHF.L.W.U32.HI R16, R13.reuse, 0x2, R0.reuse ;  /* 0x000000020d107819 */ /* 0x140fe20000010e00 */
[----:B------:R-:W-:Y:S01]  /*07f0*/  IMAD.SHL.U32 R13, R13, 0x4, RZ ;  /* 0x000000040d0d7824 */ /* 0x000fe200078e00ff */
[----:B------:R-:W-:Y:S02]  /*0800*/  SHF.R.U32.HI R23, RZ, 0x1e, R0 ;  /* 0x0000001eff177819 */ /* 0x000fe40000011600 */
[----:B------:R-:W-:-:S02]  /*0810*/  SHF.R.S32.HI R15, RZ, 0x1f, R16 ;  /* 0x0000001fff0f7819 */ /* 0x000fc40000011410 */
[C---:B------:R-:W-:Y:S02]  /*0820*/  LOP3.LUT R0, R16.reuse, R7, RZ, 0x3c, !PT ;  /* 0x0000000710007212 */ /* 0x040fe400078e3cff */
[C---:B------:R-:W-:Y:S02]  /*0830*/  LOP3.LUT R12, R15.reuse, R13, RZ, 0x3c, !PT ;  /* 0x0000000d0f0c7212 */ /* 0x040fe400078e3cff */
[----:B------:R-:W-:Y:S02]  /*0840*/  LOP3.LUT R13, R15, R16, RZ, 0x3c, !PT ;  /* 0x000000100f0d7212 */ /* 0x000fe400078e3cff */
[----:B------:R-:W-:Y:S02]  /*0850*/  LEA.HI R23, R16, R23, RZ, 0x1 ;  /* 0x0000001710177211 */ /* 0x000fe400078f08ff */
[----:B------:R-:W-:Y:S02]  /*0860*/  ISETP.GE.AND P2, PT, R0, RZ, PT ;  /* 0x000000ff0000720c */ /* 0x000fe40003f46270 */
[----:B------:R-:W1:Y:S01]  /*0870*/  I2F.F64.S64 R12, R12 ;  /* 0x0000000c000c7312 */ /* 0x000e620000301c00 */
[----:B------:R-:W-:-:S04]  /*0880*/  IMAD.MOV R0, RZ, RZ, -R23 ;  /* 0x000000ffff007224 */ /* 0x000fc800078e0a17 */
[----:B------:R-:W-:Y:S01]  /*0890*/  @!P1 IMAD.MOV.U32 R23, RZ, RZ, R0 ;  /* 0x000000ffff179224 */ /* 0x000fe200078e0000 */
[----:B-1----:R-:W-:-:S10]  /*08a0*/  DMUL R18, R12, UR4 ;  /* 0x000000040c127c28 */ /* 0x002fd40008000000 */
[----:B------:R-:W1:Y:S02]  /*08b0*/  F2F.F32.F64 R18, R18 ;  /* 0x0000001200127310 */ /* 0x000e640000301000 */
[----:B01----:R-:W-:-:S07]  /*08c0*/  FSEL R13, -R18, R18, !P2 ;  /* 0x00000012120d7208 */ /* 0x003fce0005000100 */
.L_x_16:
[----:B------:R-:W-:Y:S05]  /*08d0*/  BSYNC.RECONVERGENT B0 ;  /* 0x0000000000007941 */ /* 0x000fea0003800200 */
.L_x_15:
[----:B------:R-:W-:Y:S01]  /*08e0*/  FMUL R15, R14, 0.5 ;  /* 0x3f0000000e0f7820 */ /* 0x000fe20000400000 */
[----:B------:R-:W-:Y:S02]  /*08f0*/  IMAD.MOV.U32 R16, RZ, RZ, 0x37cbac00 ;  /* 0x37cbac00ff107424 */ /* 0x000fe400078e00ff */
[----:B------:R-:W-:Y:S01]  /*0900*/  FMUL R12, R13, R13 ;  /* 0x0000000d0d0c7220 */ /* 0x000fe20000400000 */
[----:B------:R-:W-:Y:S01]  /*0910*/  LOP3.LUT R19, R23, 0x1, RZ, 0xc0, !PT ;  /* 0x0000000117137812 */ /* 0x000fe200078ec0ff */
[----:B------:R-:W-:Y:S01]  /*0920*/  FMUL R0, R15, 0.63661974668502807617 ;  /* 0x3f22f9830f007820 */ /* 0x000fe20000400000 */
[----:B------:R-:W-:Y:S02]  /*0930*/  IMAD.MOV.U32 R20, RZ, RZ, 0x3d2aaabb ;  /* 0x3d2aaabbff147424 */ /* 0x000fe400078e00ff */
[----:B------:R-:W-:Y:S01]  /*0940*/  FFMA R18, R12, R16, -0.0013887860113754868507 ;  /* 0xbab607ed0c127423 */ /* 0x000fe20000000010 */
[----:B------:R-:W-:Y:S01]  /*0950*/  ISETP.NE.U32.AND P1, PT, R19, 0x1, PT ;  /* 0x000000011300780c */ /* 0x000fe20003f25070 */
[----:B------:R-:W-:Y:S01]  /*0960*/  IMAD.MOV.U32 R21, RZ, RZ, 0x3effffff ;  /* 0x3effffffff157424 */ /* 0x000fe200078e00ff */
[----:B------:R-:W-:Y:S01]  /*0970*/  LOP3.LUT P2, RZ, R23, 0x2, RZ, 0xc0, !PT ;  /* 0x0000000217ff7812 */ /* 0x000fe2000784c0ff */
[----:B------:R-:W0:Y:S01]  /*0980*/  F2I.NTZ R0, R0 ;  /* 0x0000000000007305 */ /* 0x000e220000203100 */
[----:B------:R-:W-:Y:S01]  /*0990*/  FSEL R19, R18, -0.00019574658654164522886, !P1 ;  /* 0xb94d415312137808 */ /* 0x000fe20004800000 */
[----:B------:R-:W-:Y:S01]  /*09a0*/  BSSY.RECONVERGENT B0, `(.L_x_18) ;  /* 0x0000044000007945 */ /* 0x000fe20003800200 */
[----:B------:R-:W-:-:S02]  /*09b0*/  FSEL R25, R20, 0.0083327032625675201416, !P1 ;  /* 0x3c0885e414197808 */ /* 0x000fc40004800000 */
[----:B------:R-:W-:-:S03]  /*09c0*/  FSEL R23, R13, 1, P1 ;  /* 0x3f8000000d177808 */ /* 0x000fc60000800000 */
[----:B------:R-:W-:Y:S01]  /*09d0*/  FFMA R19, R12, R19, R25 ;  /* 0x000000130c137223 */ /* 0x000fe20000000019 */
[----:B------:R-:W-:Y:S02]  /*09e0*/  FSEL R25, -R21, -0.16666662693023681641, !P1 ;  /* 0xbe2aaaa815197808 */ /* 0x000fe40004800100 */
[----:B------:R-:W-:-:S03]  /*09f0*/  FSETP.GE.AND P1, PT, |R15|, 105615, PT ;  /* 0x47ce47800f00780b */ /* 0x000fc60003f26200 */
[C---:B------:R-:W-:Y:S01]  /*0a00*/  FFMA R19, R12.reuse, R19, R25 ;  /* 0x000000130c137223 */ /* 0x040fe20000000019 */
[----:B0-----:R-:W-:Y:S01]  /*0a10*/  I2FP.F32.S32 R18, R0 ;  /* 0x0000000000127245 */ /* 0x001fe20000201400 */
[----:B------:R-:W-:-:S04]  /*0a20*/  FFMA R12, R12, R23, RZ ;  /* 0x000000170c0c7223 */ /* 0x000fc800000000ff */
[----:B------:R-:W-:Y:S01]  /*0a30*/  FFMA R13, R18, -1.5707962512969970703, R15 ;  /* 0xbfc90fda120d7823 */ /* 0x000fe2000000000f */
[----:B------:R-:W-:Y:S01]  /*0a40*/  FFMA R23, R12, R19, R23 ;  /* 0x000000130c177223 */ /* 0x000fe20000000017 */
[----:B------:R-:W-:Y:S02]  /*0a50*/  IMAD.MOV.U32 R19, RZ, RZ, R0 ;  /* 0x000000ffff137224 */ /* 0x000fe400078e0000 */
[----:B------:R-:W-:Y:S01]  /*0a60*/  FFMA R13, R18, -7.5497894158615963534e-08, R13 ;  /* 0xb3a22168120d7823 */ /* 0x000fe2000000000d */
[----:B------:R-:W-:-:S03]  /*0a70*/  @P2 FADD R23, RZ, -R23 ;  /* 0x80000017ff172221 */ /* 0x000fc60000000000 */
[----:B------:R-:W-:-:S04]  /*0a80*/  FFMA R18, R18, -5.3903029534742383927e-15, R13 ;  /* 0xa7c234c512127823 */ /* 0x000fc8000000000d */
[----:B------:R-:W-:Y:S01]  /*0a90*/  IMAD.MOV.U32 R24, RZ, RZ, R18 ;  /* 0x000000ffff187224 */ /* 0x000fe200078e0012 */
[----:B------:R-:W-:Y:S06]  /*0aa0*/  @!P1 BRA `(.L_x_19) ;  /* 0x0000000000cc9947 */ /* 0x000fec0003800000 */
[----:B------:R-:W-:-:S13]  /*0ab0*/  FSETP.NEU.AND P2, PT, |R15|, +INF , PT ;  /* 0x7f8000000f00780b */ /* 0x000fda0003f4d200 */
[----:B------:R-:W-:Y:S01]  /*0ac0*/  @!P2 FMUL R24, RZ, R15 ;  /* 0x0000000fff18a220 */ /* 0x000fe20000400000 */
[----:B------:R-:W-:Y:S01]  /*0ad0*/  @!P2 IMAD.MOV.U32 R0, RZ, RZ, RZ ;  /* 0x000000ffff00a224 */ /* 0x000fe200078e00ff */
[----:B------:R-:W-:Y:S06]  /*0ae0*/  @!P2 BRA `(.L_x_19) ;  /* 0x0000000000bca947 */ /* 0x000fec0003800000 */
[----:B------:R-:W-:Y:S01]  /*0af0*/  IMAD.SHL.U32 R24, R15, 0x100, RZ ;  /* 0x000001000f187824 */ /* 0x000fe200078e00ff */
[----:B------:R-:W-:Y:S01]  /*0b00*/  UMOV UR4, URZ ;  /* 0x000000ff00047c82 */ /* 0x000fe20008000000 */
[----:B------:R-:W-:Y:S02]  /*0b10*/  IMAD.MOV.U32 R0, RZ, RZ, RZ ;  /* 0x000000ffff007224 */ /* 0x000fe400078e00ff */
[----:B------:R-:W-:Y:S01]  /*0b20*/  IMAD.MOV.U32 R25, RZ, RZ, RZ ;  /* 0x000000ffff197224 */ /* 0x000fe200078e00ff */
[----:B------:R-:W-:-:S07]  /*0b30*/  LOP3.LUT R24, R24, 0x80000000, RZ, 0xfc, !PT ;  /* 0x8000000018187812 */ /* 0x000fce00078efcff */
.L_x_20:
[----:B------:R-:W0:Y:S02]  /*0b40*/  LDC.64 R12, c[0x4][RZ] ;  /* 0x01000000ff0c7b82 */ /* 0x000e240000000a00 */
[----:B0-----:R-:W-:-:S05]  /*0b50*/  IMAD.WIDE.U32 R26, R25, 0x4, R12 ;  /* 0x00000004191a7825 */ /* 0x001fca00078e000c */
[----:B------:R-:W2:Y:S02]  /*0b60*/  LDG.E.CONSTANT R13, desc[UR8][R26.64] ;  /* 0x000000081a0d7981 */ /* 0x000ea4000c1e9900 */
[----:B--2---:R-:W-:-:S03]  /*0b70*/  IMAD.WIDE.U32 R12, R13, R24, RZ ;  /* 0x000000180d0c7225 */ /* 0x004fc600078e00ff */
[----:B------:R-:W-:-:S04]  /*0b80*/  IADD3 R12, P2, PT, R12, R0, RZ ;  /* 0x000000000c0c7210 */ /* 0x000fc80007f5e0ff */
[----:B------:R-:W-:Y:S02]  /*0b90*/  IADD3.X R0, PT, PT, R13, UR4, RZ, P2, !PT ;  /* 0x000000040d007c10 */ /* 0x000fe400097fe4ff */
[C---:B------:R-:W-:Y:S01]  /*0ba0*/  LEA R13, R25.reuse, R1, 0x2 ;  /* 0x00000001190d7211 */ /* 0x040fe200078e10ff */
[----:B------:R-:W-:-:S04]  /*0bb0*/  VIADD R25, R25, 0x1 ;  /* 0x0000000119197836 */ /* 0x000fc80000000000 */
[----:B------:R0:W-:Y:S01]  /*0bc0*/  STL [R13], R12 ;  /* 0x0000000c0d007387 */ /* 0x0001e20000100800 */
[----:B------:R-:W-:-:S13]  /*0bd0*/  ISETP.NE.AND P2, PT, R25, 0x6, PT ;  /* 0x000000061900780c */ /* 0x000fda0003f45270 */
[----:B0-----:R-:W-:Y:S05]  /*0be0*/  @P2 BRA `(.L_x_20) ;  /* 0xfffffffc00d42947 */ /* 0x001fea000383ffff */
        /* <DEDUP_REMOVED lines=20> */
[C---:B0-----:R-:W-:Y:S02]  /*0d30*/  LEA.HI R0, R12.reuse, R13, RZ, 0x1 ;  /* 0x0000000d0c007211 */ /* 0x041fe400078f08ff */
[----:B------:R-:W-:Y:S02]  /*0d40*/  LOP3.LUT R15, R12, R15, RZ, 0x3c, !PT ;  /* 0x0000000f0c0f7212 */ /* 0x000fe400078e3cff */
[C---:B------:R-:W-:Y:S02]  /*0d50*/  LOP3.LUT R13, R25.reuse, R12, RZ, 0x3c, !PT ;  /* 0x0000000c190d7212 */ /* 0x040fe400078e3cff */
[----:B------:R-:W-:Y:S02]  /*0d60*/  LOP3.LUT R12, R25, R24, RZ, 0x3c, !PT ;  /* 0x00000018190c7212 */ /* 0x000fe400078e3cff */
[----:B------:R-:W-:Y:S01]  /*0d70*/  ISETP.GE.AND P3, PT, R15, RZ, PT ;  /* 0x000000ff0f00720c */ /* 0x000fe20003f66270 */
[----:B------:R-:W-:-:S03]  /*0d80*/  IMAD.MOV R15, RZ, RZ, -R0 ;  /* 0x000000ffff0f7224 */ /* 0x000fc600078e0a00 */
[----:B------:R-:W0:Y:S01]  /*0d90*/  I2F.F64.S64 R12, R12 ;  /* 0x0000000c000c7312 */ /* 0x000e220000301c00 */
[----:B------:R-:W-:Y:S01]  /*0da0*/  @!P2 IMAD.MOV.U32 R0, RZ, RZ, R15 ;  /* 0x000000ffff00a224 */ /* 0x000fe200078e000f */
[----:B0-----:R-:W-:-:S10]  /*0db0*/  DMUL R26, R12, UR4 ;  /* 0x000000040c1a7c28 */ /* 0x001fd40008000000 */
[----:B------:R-:W0:Y:S02]  /*0dc0*/  F2F.F32.F64 R26, R26 ;  /* 0x0000001a001a7310 */ /* 0x000e240000301000 */
[----:B0-----:R-:W-:-:S07]  /*0dd0*/  FSEL R24, -R26, R26, !P3 ;  /* 0x0000001a1a187208 */ /* 0x001fce0005800100 */
.L_x_19:
[----:B------:R-:W-:Y:S05]  /*0de0*/  BSYNC.RECONVERGENT B0 ;  /* 0x0000000000007941 */ /* 0x000fea0003800200 */
.L_x_18:
[----:B------:R-:W0:Y:S01]  /*0df0*/  F2F.F64.F32 R12, R14 ;  /* 0x0000000e000c7310 */ /* 0x000e220000201800 */
[----:B------:R-:W-:Y:S01]  /*0e00*/  UMOV UR4, 0x54442d18 ;  /* 0x54442d1800047882 */ /* 0x000fe20000000000 */
[----:B------:R-:W-:Y:S01]  /*0e10*/  UMOV UR5, 0x3ff921fb ;  /* 0x3ff921fb00057882 */ /* 0x000fe20000000000 */
[----:B------:R-:W-:Y:S01]  /*0e20*/  FMUL R25, R24, R24 ;  /* 0x0000001818197220 */ /* 0x000fe20000400000 */
[C---:B------:R-:W-:Y:S01]  /*0e30*/  LOP3.LUT R15, R0.reuse, 0x1, RZ, 0xc0, !PT ;  /* 0x00000001000f7812 */ /* 0x040fe200078ec0ff */
[----:B------:R-:W-:Y:S02]  /*0e40*/  VIADD R0, R0, 0x1 ;  /* 0x0000000100007836 */ /* 0x000fe40000000000 */
[----:B------:R-:W-:Y:S01]  /*0e50*/  FADD R23, R23, R23 ;  /* 0x0000001717177221 */ /* 0x000fe20000000000 */
[----:B------:R-:W-:Y:S01]  /*0e60*/  FFMA R16, R25, R16, -0.0013887860113754868507 ;  /* 0xbab607ed19107423 */ /* 0x000fe20000000010 */
[----:B------:R-:W-:Y:S01]  /*0e70*/  ISETP.NE.U32.AND P3, PT, R15, 0x1, PT ;  /* 0x000000010f00780c */ /* 0x000fe20003f65070 */
[----:B------:R-:W-:Y:S01]  /*0e80*/  BSSY.RECONVERGENT B0, `(.L_x_21) ;  /* 0x000005e000007945 */ /* 0x000fe20003800200 */
[----:B------:R-:W-:-:S02]  /*0e90*/  LOP3.LUT P4, RZ, R0, 0x2, RZ, 0xc0, !PT ;  /* 0x0000000200ff7812 */ /* 0x000fc4000788c0ff */
[----:B------:R-:W-:Y:S02]  /*0ea0*/  FSEL R20, R20, 0.0083327032625675201416, P3 ;  /* 0x3c0885e414147808 */ /* 0x000fe40001800000 */
[----:B------:R-:W-:Y:S01]  /*0eb0*/  FSEL R16, R16, -0.00019574658654164522886, P3 ;  /* 0xb94d415310107808 */ /* 0x000fe20001800000 */
[----:B0-----:R-:W-:Y:S01]  /*0ec0*/  DADD R12, R12, -UR4 ;  /* 0x800000040c0c7e29 */ /* 0x001fe20008000000 */
[----:B------:R-:W-:-:S03]  /*0ed0*/  FSEL R0, -R21, -0.16666662693023681641, P3 ;  /* 0xbe2aaaa815007808 */ /* 0x000fc60001800100 */
[----:B------:R-:W-:-:S04]  /*0ee0*/  FFMA R16, R25, R16, R20 ;  /* 0x0000001019107223 */ /* 0x000fc80000000014 */
[----:B------:R-:W-:Y:S01]  /*0ef0*/  DADD R12, -RZ, |R12| ;  /* 0x00000000ff0c7229 */ /* 0x000fe2000000050c */
[----:B------:R-:W-:Y:S01]  /*0f00*/  FFMA R16, R25, R16, R0 ;  /* 0x0000001019107223 */ /* 0x000fe20000000000 */
[----:B------:R-:W-:-:S05]  /*0f10*/  FSEL R0, R24, 1, !P3 ;  /* 0x3f80000018007808 */ /* 0x000fca0005800000 */
[----:B------:R-:W-:-:S03]  /*0f20*/  FFMA R25, R25, R0, RZ ;  /* 0x0000000019197223 */ /* 0x000fc600000000ff */
[----:B------:R-:W-:Y:S01]  /*0f30*/  ISETP.GT.AND P2, PT, R13, 0xfffff, PT ;  /* 0x000fffff0d00780c */ /* 0x000fe20003f44270 */
[----:B------:R-:W-:Y:S02]  /*0f40*/  IMAD.MOV.U32 R14, RZ, RZ, R12 ;  /* 0x000000ffff0e7224 */ /* 0x000fe400078e000c */
[----:B------:R-:W-:Y:S01]  /*0f50*/  FFMA R0, R25, R16, R0 ;  /* 0x0000001019007223 */ /* 0x000fe20000000000 */
[----:B------:R-:W-:Y:S02]  /*0f60*/  IMAD.MOV.U32 R15, RZ, RZ, R13 ;  /* 0x000000ffff0f7224 */ /* 0x000fe400078e000d */
[----:B------:R-:W-:Y:S02]  /*0f70*/  IMAD.MOV.U32 R20, RZ, RZ, R12 ;  /* 0x000000ffff147224 */ /* 0x000fe400078e000c */
[----:B------:R-:W-:-:S04]  /*0f80*/  @P4 FADD R0, RZ, -R0 ;  /* 0x80000000ff004221 */ /* 0x000fc80000000000 */
[----:B------:R-:W-:Y:S01]  /*0f90*/  FMUL R0, R0, R23 ;  /* 0x0000001700007220 */ /* 0x000fe20000400000 */
[----:B------:R-:W-:-:S10]  /*0fa0*/  @!P2 DMUL R14, R14, 1.80143985094819840000e+16 ;  /* 0x435000000e0ea828 */ /* 0x000fd40000000000 */
[----:B------:R-:W-:Y:S02]  /*0fb0*/  @!P2 IMAD.MOV.U32 R13, RZ, RZ, R15 ;  /* 0x000000ffff0da224 */ /* 0x000fe400078e000f */
[----:B------:R-:W-:Y:S02]  /*0fc0*/  @!P2 IMAD.MOV.U32 R20, RZ, RZ, R14 ;  /* 0x000000ffff14a224 */ /* 0x000fe400078e000e */
[----:B------:R-:W-:-:S05]  /*0fd0*/  VIADD R16, R13, 0xffffffff ;  /* 0xffffffff0d107836 */ /* 0x000fca0000000000 */
[----:B------:R-:W-:Y:S01]  /*0fe0*/  ISETP.GT.U32.AND P3, PT, R16, 0x7feffffe, PT ;  /* 0x7feffffe1000780c */ /* 0x000fe20003f64070 */
[----:B------:R-:W-:Y:S02]  /*0ff0*/  IMAD.MOV.U32 R16, RZ, RZ, -0x3ff ;  /* 0xfffffc01ff107424 */ /* 0x000fe400078e00ff */
[----:B------:R-:W-:-:S10]  /*1000*/  @!P2 IMAD.MOV.U32 R16, RZ, RZ, -0x435 ;  /* 0xfffffbcbff10a424 */ /* 0x000fd400078e00ff */
[----:B------:R-:W-:Y:S05]  /*1010*/  @P3 BRA `(.L_x_22) ;  /* 0x0000000000f83947 */ /* 0x000fea0003800000 */
[C---:B------:R-:W-:Y:S01]  /*1020*/  LOP3.LUT R12, R13.reuse, 0xfffff, RZ, 0xc0, !PT ;  /* 0x000fffff0d0c7812 */ /* 0x040fe200078ec0ff */
[----:B------:R-:W-:Y:S01]  /*1030*/  IMAD.MOV.U32 R24, RZ, RZ, RZ ;  /* 0x000000ffff187224 */ /* 0x000fe200078e00ff */
[----:B------:R-:W-:Y:S01]  /*1040*/  LEA.HI R16, R13, R16, RZ, 0xc ;  /* 0x000000100d107211 */ /* 0x000fe200078f60ff */
[----:B------:R-:W-:Y:S01]  /*1050*/  UMOV UR4, 0x3ae80f1e ;  /* 0x3ae80f1e00047882 */ /* 0x000fe20000000000 */
[----:B------:R-:W-:Y:S01]  /*1060*/  LOP3.LUT R21, R12, 0x3ff00000, RZ, 0xfc, !PT ;  /* 0x3ff000000c157812 */ /* 0x000fe200078efcff */
[----:B------:R-:W-:-:S03]  /*1070*/  UMOV UR5, 0x3eb1380b ;  /* 0x3eb1380b00057882 */ /* 0x000fc60000000000 */
[----:B------:R-:W-:-:S13]  /*1080*/  ISETP.GE.U32.AND P2, PT, R21, 0x3ff6a09f, PT ;  /* 0x3ff6a09f1500780c */ /* 0x000fda0003f46070 */
[----:B------:R-:W-:Y:S02]  /*1090*/  @P2 VIADD R15, R21, 0xfff00000 ;  /* 0xfff00000150f2836 */ /* 0x000fe40000000000 */
[----:B------:R-:W-:Y:S02]  /*10a0*/  @P2 VIADD R16, R16, 0x1 ;  /* 0x0000000110102836 */ /* 0x000fe40000000000 */
[----:B------:R-:W-:-:S06]  /*10b0*/  @P2 IMAD.MOV.U32 R21, RZ, RZ, R15 ;  /* 0x000000ffff152224 */ /* 0x000fcc00078e000f */
[C---:B------:R-:W-:Y:S02]  /*10c0*/  DADD R26, R20.reuse, 1 ;  /* 0x3ff00000141a7429 */ /* 0x040fe40000000000 */
[----:B------:R-:W-:-:S04]  /*10d0*/  DADD R20, R20, -1 ;  /* 0xbff0000014147429 */ /* 0x000fc80000000000 */
[----:B------:R-:W0:Y:S02]  /*10e0*/  MUFU.RCP64H R25, R27 ;  /* 0x0000001b00197308 */ /* 0x000e240000001800 */
[----:B0-----:R-:W-:-:S08]  /*10f0*/  DFMA R14, -R26, R24, 1 ;  /* 0x3ff000001a0e742b */ /* 0x001fd00000000118 */
[----:B------:R-:W-:-:S08]  /*1100*/  DFMA R14, R14, R14, R14 ;  /* 0x0000000e0e0e722b */ /* 0x000fd0000000000e */
[----:B------:R-:W-:-:S08]  /*1110*/  DFMA R14, R24, R14, R24 ;  /* 0x0000000e180e722b */ /* 0x000fd00000000018 */
[----:B------:R-:W-:-:S08]  /*1120*/  DMUL R26, R20, R14 ;  /* 0x0000000e141a7228 */ /* 0x000fd00000000000 */
[----:B------:R-:W-:-:S08]  /*1130*/  DFMA R26, R20, R14, R26 ;  /* 0x0000000e141a722b */ /* 0x000fd0000000001a */
[----:B------:R-:W-:Y:S02]  /*1140*/  DADD R12, R20, -R26 ;  /* 0x00000000140c7229 */ /* 0x000fe4000000081a */
[----:B------:R-:W-:-:S06]  /*1150*/  DMUL R24, R26, R26 ;  /* 0x0000001a1a187228 */ /* 0x000fcc0000000000 */
[----:B------:R-:W-:-:S08]  /*1160*/  DADD R12, R12, R12 ;  /* 0x000000000c0c7229 */ /* 0x000fd0000000000c */
[----:B------:R-:W-:Y:S01]  /*1170*/  DFMA R12, R20, -R26, R12 ;  /* 0x8000001a140c722b */ /* 0x000fe2000000000c */
[----:B------:R-:W-:Y:S01]  /*1180*/  LOP3.LUT R20, R16, 0x80000000, RZ, 0x3c, !PT ;  /* 0x8000000010147812 */ /* 0x000fe200078e3cff */
[----:B------:R-:W-:-:S06]  /*1190*/  IMAD.MOV.U32 R21, RZ, RZ, 0x43300000 ;  /* 0x43300000ff157424 */ /* 0x000fcc00078e00ff */
[----:B------:R-:W-:Y:S01]  /*11a0*/  DMUL R12, R14, R12 ;  /* 0x0000000c0e0c7228 */ /* 0x000fe20000000000 */
[----:B------:R-:W-:Y:S02]  /*11b0*/  IMAD.MOV.U32 R14, RZ, RZ, -0x748574fc ;  /* 0x8b7a8b04ff0e7424 */ /* 0x000fe400078e00ff */
[----:B------:R-:W-:-:S06]  /*11c0*/  IMAD.MOV.U32 R15, RZ, RZ, 0x3ed0ee25 ;  /* 0x3ed0ee25ff0f7424 */ /* 0x000fcc00078e00ff */
[----:B------:R-:W-:Y:S01]  /*11d0*/  DFMA R14, R24, UR4, R14 ;  /* 0x00000004180e7c2b */ /* 0x000fe2000800000e */
[----:B------:R-:W-:Y:S01]  /*11e0*/  UMOV UR4, 0x9f02676f ;  /* 0x9f02676f00047882 */ /* 0x000fe20000000000 */
[----:B------:R-:W-:-:S06]  /*11f0*/  UMOV UR5, 0x3ef3b266 ;  /* 0x3ef3b26600057882 */ /* 0x000fcc0000000000 */
[----:B------:R-:W-:Y:S01]  /*1200*/  DFMA R14, R24, R14, UR4 ;  /* 0x00000004180e7e2b */ /* 0x000fe2000800000e */
        /* <DEDUP_REMOVED lines=16> */
[----:B------:R-:W-:Y:S02]  /*1310*/  UMOV UR5, 0x43300000 ;  /* 0x4330000000057882 */ /* 0x000fe40000000000 */
[----:B------:R-:W-:Y:S01]  /*1320*/  DADD R20, R20, -UR4 ;  /* 0x8000000414147e29 */ /* 0x000fe20008000000 */
[----:B------:R-:W-:Y:S01]  /*1330*/  UMOV UR4, 0xfefa39ef ;  /* 0xfefa39ef00047882 */ /* 0x000fe20000000000 */
[----:B------:R-:W-:Y:S02]  /*1340*/  UMOV UR5, 0x3fe62e42 ;  /* 0x3fe62e4200057882 */ /* 0x000fe40000000000 */
[----:B------:R-:W-:-:S04]  /*1350*/  DMUL R24, R24, R14 ;  /* 0x0000000e18187228 */ /* 0x000fc80000000000 */
[----:B------:R-:W-:-:S04]  /*1360*/  DFMA R14, R20, UR4, R26 ;  /* 0x00000004140e7c2b */ /* 0x000fc8000800001a */
[----:B------:R-:W-:-:S04]  /*1370*/  DFMA R24, R26, R24, R12 ;  /* 0x000000181a18722b */ /* 0x000fc8000000000c */
[----:B------:R-:W-:Y:S01]  /*1380*/  DFMA R12, R20, -UR4, R14 ;  /* 0x80000004140c7c2b */ /* 0x000fe2000800000e */
[----:B------:R-:W-:Y:S01]  /*1390*/  UMOV UR4, 0x3b39803f ;  /* 0x3b39803f00047882 */ /* 0x000fe20000000000 */
[----:B------:R-:W-:-:S06]  /*13a0*/  UMOV UR5, 0x3c7abc9e ;  /* 0x3c7abc9e00057882 */ /* 0x000fcc0000000000 */
[----:B------:R-:W-:-:S08]  /*13b0*/  DADD R12, -R26, R12 ;  /* 0x000000001a0c7229 */ /* 0x000fd0000000010c */
[----:B------:R-:W-:-:S08]  /*13c0*/  DADD R12, R24, -R12 ;  /* 0x00000000180c7229 */ /* 0x000fd0000000080c */
[----:B------:R-:W-:-:S08]  /*13d0*/  DFMA R12, R20, UR4, R12 ;  /* 0x00000004140c7c2b */ /* 0x000fd0000800000c */
[----:B------:R-:W-:Y:S01]  /*13e0*/  DADD R14, R14, R12 ;  /* 0x000000000e0e7229 */ /* 0x000fe2000000000c */
[----:B------:R-:W-:Y:S10]  /*13f0*/  BRA `(.L_x_23) ;  /* 0x0000000000187947 */ /* 0x000ff40003800000 */
.L_x_22:
[----:B------:R-:W-:Y:S01]  /*1400*/  IMAD.MOV.U32 R12, RZ, RZ, 0x0 ;  /* 0x00000000ff0c7424 */ /* 0x000fe200078e00ff */
[----:B------:R-:W-:Y:S01]  /*1410*/  LOP3.LUT P2, RZ, R15, 0x7fffffff, RZ, 0xc0, !PT ;  /* 0x7fffffff0fff7812 */ /* 0x000fe2000784c0ff */
[----:B------:R-:W-:-:S06]  /*1420*/  IMAD.MOV.U32 R13, RZ, RZ, 0x7ff00000 ;  /* 0x7ff00000ff0d7424 */ /* 0x000fcc00078e00ff */
[----:B------:R-:W-:-:S10]  /*1430*/  DFMA R12, R14, R12, +INF ;  /* 0x7ff000000e0c742b */ /* 0x000fd4000000000c */
[----:B------:R-:W-:Y:S02]  /*1440*/  FSEL R14, R12, RZ, P2 ;  /* 0x000000ff0c0e7208 */ /* 0x000fe40001000000 */
[----:B------:R-:W-:-:S07]  /*1450*/  FSEL R15, R13, -QNAN , P2 ;  /* 0xfff000000d0f7808 */ /* 0x000fce0001000000 */
.L_x_23:
[----:B------:R-:W-:Y:S05]  /*1460*/  BSYNC.RECONVERGENT B0 ;  /* 0x0000000000007941 */ /* 0x000fea0003800200 */
.L_x_21:
[----:B------:R-:W0:Y:S01]  /*1470*/  F2F.F64.F32 R26, R0 ;  /* 0x00000000001a7310 */ /* 0x000e220000201800 */
[----:B------:R-:W1:Y:S01]  /*1480*/  LDC.64 R24, c[0x0][0x390] ;  /* 0x0000e400ff187b82 */ /* 0x000e620000000a00 */
[----:B------:R-:W-:Y:S01]  /*1490*/  ISETP.GE.AND P2, PT, R5, 0x1, PT ;  /* 0x000000010500780c */ /* 0x000fe20003f46270 */
[----:B------:R-:W-:Y:S01]  /*14a0*/  BSSY.RECONVERGENT B0, `(.L_x_24) ;  /* 0x00000bc000007945 */ /* 0x000fe20003800200 */
[----:B0-----:R-:W-:-:S10]  /*14b0*/  DADD R26, R26, R14 ;  /* 0x000000001a1a7229 */ /* 0x001fd4000000000e */
[----:B------:R-:W0:Y:S01]  /*14c0*/  F2F.F32.F64 R26, R26 ;  /* 0x0000001a001a7310 */ /* 0x000e220000301000 */
[----:B-1----:R-:W-:-:S04]  /*14d0*/  IMAD.WIDE R12, R11, 0x4, R24 ;  /* 0x000000040b0c7825 */ /* 0x002fc800078e0218 */
[----:B------:R-:W-:Y:S02]  /*14e0*/  IMAD.MOV.U32 R11, RZ, RZ, RZ ;  /* 0x000000ffff0b7224 */ /* 0x000fe400078e00ff */
[----:B0-----:R-:W-:-:S04]  /*14f0*/  FMUL R16, R26, 10000 ;  /* 0x461c40001a107820 */ /* 0x001fc80000400000 */
[----:B------:R-:W0:Y:S02]  /*1500*/  F2I.TRUNC.NTZ R21, R16 ;  /* 0x0000001000157305 */ /* 0x000e24000020f100 */
[----:B0-----:R0:W-:Y:S01]  /*1510*/  STG.E desc[UR8][R12.64], R21 ;  /* 0x000000150c007986 */ /* 0x0011e2000c101908 */
[----:B------:R-:W-:Y:S01]  /*1520*/  I2FP.F32.S32 R20, R21 ;  /* 0x0000001500147245 */ /* 0x000fe20000201400 */
[----:B------:R-:W-:Y:S06]  /*1530*/  @!P2 BRA `(.L_x_25) ;  /* 0x0000000800c8a947 */ /* 0x000fec0003800000 */
[----:B------:R-:W1:Y:S02]  /*1540*/  LDCU UR4, c[0x0][0x3a4] ;  /* 0x00007480ff0477ac */ /* 0x000e640008000800 */
[----:B-1----:R-:W-:-:S05]  /*1550*/  IADD3 R17, PT, PT, R6, -UR4, R17 ;  /* 0x8000000406117c10 */ /* 0x002fca000fffe011 */
[----:B------:R-:W-:-:S05]  /*1560*/  IMAD.WIDE R16, R17, 0x4, R24 ;  /* 0x0000000411107825 */ /* 0x000fca00078e0218 */
[----:B0-----:R-:W2:Y:S01]  /*1570*/  LDG.E R21, desc[UR8][R16.64] ;  /* 0x0000000810157981 */ /* 0x001ea2000c1e1900 */
[----:B------:R-:W-:Y:S01]  /*1580*/  BSSY.RECONVERGENT B1, `(.L_x_26) ;  /* 0x00000a9000017945 */ /* 0x000fe20003800200 */
[----:B--2---:R-:W-:-:S13]  /*1590*/  ISETP.NE.AND P2, PT, R21, -0x80000000, PT ;  /* 0x800000001500780c */ /* 0x004fda0003f45270 */
[----:B------:R-:W-:Y:S05]  /*15a0*/  @P2 BRA `(.L_x_27) ;  /* 0x0000000800982947 */ /* 0x000fea0003800000 */
[----:B------:R-:W-:Y:S01]  /*15b0*/  VIADD R0, R5, 0xffffffff ;  /* 0xffffffff05007836 */ /* 0x000fe20000000000 */
[----:B------:R-:W-:Y:S04]  /*15c0*/  BSSY.RECONVERGENT B2, `(.L_x_28) ;  /* 0x000003e000027945 */ /* 0x000fe80003800200 */
[----:B------:R-:W-:-:S05]  /*15d0*/  I2FP.F32.U32 R21, R0 ;  /* 0x0000000000157245 */ /* 0x000fca0000201000 */
[----:B------:R-:W-:-:S04]  /*15e0*/  FFMA R21, R21, R3, R22 ;  /* 0x0000000315157223 */ /* 0x000fc80000000016 */
[C---:B------:R-:W-:Y:S01]  /*15f0*/  FMUL R0, R21.reuse, 0.63661974668502807617 ;  /* 0x3f22f98315007820 */ /* 0x040fe20000400000 */
[----:B------:R-:W-:-:S05]  /*1600*/  FSETP.GE.AND P2, PT, |R21|, 105615, PT ;  /* 0x47ce47801500780b */ /* 0x000fca0003f46200 */
[----:B------:R-:W0:Y:S02]  /*1610*/  F2I.NTZ R0, R0 ;  /* 0x0000000000007305 */ /* 0x000e240000203100 */
[----:B0-----:R-:W-:-:S05]  /*1620*/  I2FP.F32.S32 R24, R0 ;  /* 0x0000000000187245 */ /* 0x001fca0000201400 */
[----:B------:R-:W-:-:S04]  /*1630*/  FFMA R23, R24, -1.5707962512969970703, R21 ;  /* 0xbfc90fda18177823 */ /* 0x000fc80000000015 */
[----:B------:R-:W-:-:S04]  /*1640*/  FFMA R23, R24, -7.5497894158615963534e-08, R23 ;  /* 0xb3a2216818177823 */ /* 0x000fc80000000017 */
[----:B------:R-:W-:Y:S01]  /*1650*/  FFMA R23, R24, -5.3903029534742383927e-15, R23 ;  /* 0xa7c234c518177823 */ /* 0x000fe20000000017 */
[----:B------:R-:W-:Y:S06]  /*1660*/  @!P2 BRA `(.L_x_29) ;  /* 0x0000000000cca947 */ /* 0x000fec0003800000 */
[----:B------:R-:W-:-:S13]  /*1670*/  FSETP.NEU.AND P2, PT, |R21|, +INF , PT ;  /* 0x7f8000001500780b */ /* 0x000fda0003f4d200 */
[----:B------:R-:W-:Y:S01]  /*1680*/  @!P2 FMUL R23, RZ, R21 ;  /* 0x00000015ff17a220 */ /* 0x000fe20000400000 */
[----:B------:R-:W-:Y:S01]  /*1690*/  @!P2 IMAD.MOV.U32 R0, RZ, RZ, RZ ;  /* 0x000000ffff00a224 */ /* 0x000fe200078e00ff */
[----:B------:R-:W-:Y:S06]  /*16a0*/  @!P2 BRA `(.L_x_29) ;  /* 0x0000000000bca947 */ /* 0x000fec0003800000 */
[----:B------:R-:W-:Y:S01]  /*16b0*/  IMAD.SHL.U32 R23, R21, 0x100, RZ ;  /* 0x0000010015177824 */ /* 0x000fe200078e00ff */
[----:B------:R-:W-:Y:S01]  /*16c0*/  MOV R27, RZ ;  /* 0x000000ff001b7202 */ /* 0x000fe20000000f00 */
[----:B------:R-:W-:Y:S01]  /*16d0*/  IMAD.MOV.U32 R0, RZ, RZ, RZ ;  /* 0x000000ffff007224 */ /* 0x000fe200078e00ff */
[----:B------:R-:W-:Y:S02]  /*16e0*/  UMOV UR4, URZ ;  /* 0x000000ff00047c82 */ /* 0x000fe40008000000 */
[----:B------:R-:W-:-:S07]  /*16f0*/  LOP3.LUT R23, R23, 0x80000000, RZ, 0xfc, !PT ;  /* 0x8000000017177812 */ /* 0x000fce00078efcff */
.L_x_30:
[----:B------:R-:W0:Y:S02]  /*1700*/  LDC.64 R24, c[0x4][RZ] ;  /* 0x01000000ff187b82 */ /* 0x000e240000000a00 */
[----:B0-----:R-:W-:-:S06]  /*1710*/  IMAD.WIDE.U32 R24, R27, 0x4, R24 ;  /* 0x000000041b187825 */ /* 0x001fcc00078e0018 */
[----:B------:R-:W2:Y:S02]  /*1720*/  LDG.E.CONSTANT R24, desc[UR8][R24.64] ;  /* 0x0000000818187981 */ /* 0x000ea4000c1e9900 */
[----:B--2---:R-:W-:-:S03]  /*1730*/  IMAD.WIDE.U32 R24, R24, R23, RZ ;  /* 0x0000001718187225 */ /* 0x004fc600078e00ff */
[----:B------:R-:W-:-:S04]  /*1740*/  IADD3 R26, P2, PT, R24, R0, RZ ;  /* 0x00000000181a7210 */ /* 0x000fc80007f5e0ff */
[----:B------:R-:W-:Y:S01]  /*1750*/  IADD3.X R0, PT, PT, R25, UR4, RZ, P2, !PT ;  /* 0x0000000419007c10 */ /* 0x000fe200097fe4ff */
[C---:B------:R-:W-:Y:S02]  /*1760*/  IMAD R25, R27.reuse, 0x4, R1 ;  /* 0x000000041b197824 */ /* 0x040fe400078e0201 */
[----:B------:R-:W-:-:S03]  /*1770*/  VIADD R27, R27, 0x1 ;  /* 0x000000011b1b7836 */ /* 0x000fc60000000000 */
[----:B------:R0:W-:Y:S02]  /*1780*/  STL [R25], R26 ;  /* 0x0000001a19007387 */ /* 0x0001e40000100800 */
        /* <DEDUP_REMOVED lines=21> */
[----:B------:R-:W-:-:S02]  /*18e0*/  LOP3.LUT R21, R26, R21, RZ, 0x3c, !PT ;  /* 0x000000151a157212 */ /* 0x000fc400078e3cff */
[----:B0-----:R-:W-:Y:S02]  /*18f0*/  LEA.HI R0, R26, R23, RZ, 0x1 ;  /* 0x000000171a007211 */ /* 0x001fe400078f08ff */
[----:B------:R-:W-:Y:S02]  /*1900*/  ISETP.GE.AND P3, PT, R21, RZ, PT ;  /* 0x000000ff1500720c */ /* 0x000fe40003f66270 */
[----:B------:R-:W-:-:S04]  /*1910*/  SHF.R.S32.HI R21, RZ, 0x1f, R26 ;  /* 0x0000001fff157819 */ /* 0x000fc8000001141a */
[C---:B------:R-:W-:Y:S02]  /*1920*/  LOP3.LUT R25, R21.reuse, R26, RZ, 0x3c, !PT ;  /* 0x0000001a15197212 */ /* 0x040fe400078e3cff */
[----:B------:R-:W-:Y:S01]  /*1930*/  LOP3.LUT R24, R21, R24, RZ, 0x3c, !PT ;  /* 0x0000001815187212 */ /* 0x000fe200078e3cff */
[----:B------:R-:W-:-:S04]  /*1940*/  IMAD.MOV R21, RZ, RZ, -R0 ;  /* 0x000000ffff157224 */ /* 0x000fc800078e0a00 */
[----:B------:R-:W-:Y:S01]  /*1950*/  @!P2 IMAD.MOV.U32 R0, RZ, RZ, R21 ;  /* 0x000000ffff00a224 */ /* 0x000fe200078e0015 */
[----:B------:R-:W0:Y:S02]  /*1960*/  I2F.F64.S64 R24, R24 ;  /* 0x0000001800187312 */ /* 0x000e240000301c00 */
[----:B0-----:R-:W-:-:S10]  /*1970*/  DMUL R26, R24, UR4 ;  /* 0x00000004181a7c28 */ /* 0x001fd40008000000 */
[----:B------:R-:W0:Y:S02]  /*1980*/  F2F.F32.F64 R26, R26 ;  /* 0x0000001a001a7310 */ /* 0x000e240000301000 */
[----:B0-----:R-:W-:-:S07]  /*1990*/  FSEL R23, -R26, R26, !P3 ;  /* 0x0000001a1a177208 */ /* 0x001fce0005800100 */
.L_x_29:
[----:B------:R-:W-:Y:S05]  /*19a0*/  BSYNC.RECONVERGENT B2 ;  /* 0x0000000000027941 */ /* 0x000fea0003800200 */
.L_x_28:
[C---:B------:R-:W-:Y:S01]  /*19b0*/  LOP3.LUT R21, R0.reuse, 0x1, RZ, 0xc0, !PT ;  /* 0x0000000100157812 */ /* 0x040fe200078ec0ff */
[----:B------:R-:W-:Y:S01]  /*19c0*/  IMAD.MOV.U32 R25, RZ, RZ, 0x3d2aaabb ;  /* 0x3d2aaabbff197424 */ /* 0x000fe200078e00ff */
[----:B------:R-:W-:Y:S01]  /*19d0*/  LOP3.LUT P3, RZ, R0, 0x2, RZ, 0xc0, !PT ;  /* 0x0000000200ff7812 */ /* 0x000fe2000786c0ff */
[----:B------:R-:W-:Y:S01]  /*19e0*/  FMUL R0, R23, R23 ;  /* 0x0000001717007220 */ /* 0x000fe20000400000 */
[----:B------:R-:W-:Y:S01]  /*19f0*/  ISETP.NE.U32.AND P2, PT, R21, 0x1, PT ;  /* 0x000000011500780c */ /* 0x000fe20003f45070 */
[----:B------:R-:W-:Y:S01]  /*1a00*/  IMAD.MOV.U32 R21, RZ, RZ, 0x37cbac00 ;  /* 0x37cbac00ff157424 */ /* 0x000fe200078e00ff */
[----:B------:R-:W-:Y:S01]  /*1a10*/  BSSY.RECONVERGENT B2, `(.L_x_31) ;  /* 0x0000045000027945 */ /* 0x000fe20003800200 */
[----:B------:R-:W-:Y:S01]  /*1a20*/  IMAD.MOV.U32 R27, RZ, RZ, 0x3effffff ;  /* 0x3effffffff1b7424 */ /* 0x000fe200078e00ff */
[----:B------:R-:W-:Y:S01]  /*1a30*/  FSEL R25, R25, 0.0083327032625675201416, !P2 ;  /* 0x3c0885e419197808 */ /* 0x000fe20005000000 */
[----:B------:R-:W-:Y:S01]  /*1a40*/  FFMA R21, R0, R21, -0.0013887860113754868507 ;  /* 0xbab607ed00157423 */ /* 0x000fe20000000015 */
[----:B------:R-:W-:-:S02]  /*1a50*/  IMAD.MOV.U32 R24, RZ, RZ, R18 ;  /* 0x000000ffff187224 */ /* 0x000fc400078e0012 */
[----:B------:R-:W-:Y:S02]  /*1a60*/  FSEL R27, -R27, -0.16666662693023681641, !P2 ;  /* 0xbe2aaaa81b1b7808 */ /* 0x000fe40005000100 */
[----:B------:R-:W-:-:S05]  /*1a70*/  FSEL R21, R21, -0.00019574658654164522886, !P2 ;  /* 0xb94d415315157808 */ /* 0x000fca0005000000 */
[----:B------:R-:W-:Y:S01]  /*1a80*/  FFMA R25, R0, R21, R25 ;  /* 0x0000001500197223 */ /* 0x000fe20000000019 */
[----:B------:R-:W-:-:S03]  /*1a90*/  FSEL R21, R23, 1, P2 ;  /* 0x3f80000017157808 */ /* 0x000fc60001000000 */
[C---:B------:R-:W-:Y:S02]  /*1aa0*/  FFMA R25, R0.reuse, R25, R27 ;  /* 0x0000001900197223 */ /* 0x040fe4000000001b */
[----:B------:R-:W-:-:S04]  /*1ab0*/  FFMA R0, R0, R21, RZ ;  /* 0x0000001500007223 */ /* 0x000fc800000000ff */
[----:B------:R-:W-:Y:S01]  /*1ac0*/  FFMA R21, R0, R25, R21 ;  /* 0x0000001900157223 */ /* 0x000fe20000000015 */
[----:B------:R-:W-:-:S03]  /*1ad0*/  IMAD.MOV.U32 R0, RZ, RZ, R19 ;  /* 0x000000ffff007224 */ /* 0x000fc600078e0013 */
[----:B------:R-:W-:Y:S01]  /*1ae0*/  @P3 FADD R21, RZ, -R21 ;  /* 0x80000015ff153221 */ /* 0x000fe20000000000 */
[----:B------:R-:W-:Y:S06]  /*1af0*/  @!P1 BRA `(.L_x_32) ;  /* 0x0000000000d89947 */ /* 0x000fec0003800000 */
[----:B------:R-:W-:-:S05]  /*1b00*/  I2FP.F32.S32 R0, R6 ;  /* 0x0000000600007245 */ /* 0x000fca0000201400 */
[----:B------:R-:W-:-:S04]  /*1b10*/  FFMA R0, R0, R4, R9 ;  /* 0x0000000400007223 */ /* 0x000fc80000000009 */
[----:B------:R-:W-:-:S05]  /*1b20*/  FMUL R23, R0, 0.5 ;  /* 0x3f00000000177820 */ /* 0x000fca0000400000 */
        /* <DEDUP_REMOVED lines=9> */
.L_x_33:
        /* <DEDUP_REMOVED lines=17> */
[----:B0-----:R-:W-:-:S05]  /*1cd0*/  IMAD R0, R26, -0x4, R1 ;  /* 0xfffffffc1a007824 */ /* 0x001fca00078e0201 */
[----:B------:R-:W2:Y:S04]  /*1ce0*/  LDL R25, [R0+0x18] ;  /* 0x0000180000197983 */ /* 0x000ea80000100800 */
[----:B------:R-:W2:Y:S04]  /*1cf0*/  LDL R26, [R0+0x14] ;  /* 0x00001400001a7983 */ /* 0x000ea80000100800 */
[----:B------:R-:W3:Y:S01]  /*1d00*/  @P2 LDL R27, [R0+0x10] ;  /* 0x00001000001b2983 */ /* 0x000ee20000100800 */
[----:B------:R-:W-:Y:S01]  /*1d10*/  LOP3.LUT R24, R24, 0x1f, RZ, 0xc0, !PT ;  /* 0x0000001f18187812 */ /* 0x000fe200078ec0ff */
[----:B------:R-:W-:Y:S01]  /*1d20*/  UMOV UR4, 0x54442d19 ;  /* 0x54442d1900047882 */ /* 0x000fe20000000000 */
[----:B------:R-:W-:Y:S01]  /*1d30*/  ISETP.GE.AND P3, PT, R23, RZ, PT ;  /* 0x000000ff1700720c */ /* 0x000fe20003f66270 */
[----:B------:R-:W-:Y:S01]  /*1d40*/  UMOV UR5, 0x3bf921fb ;  /* 0x3bf921fb00057882 */ /* 0x000fe20000000000 */
[----:B--2---:R-:W-:-:S02]  /*1d50*/  @P2 SHF.L.W.U32.HI R25, R26, R24, R25 ;  /* 0x000000181a192219 */ /* 0x004fc40000010e19 */
[----:B---3--:R-:W-:-:S04]  /*1d60*/  @P2 SHF.L.W.U32.HI R26, R27, R24, R26 ;  /* 0x000000181b1a2219 */ /* 0x008fc80000010e1a */
[C-C-:B------:R-:W-:Y:S01]  /*1d70*/  SHF.L.W.U32.HI R24, R26.reuse, 0x2, R25.reuse ;  /* 0x000000021a187819 */ /* 0x140fe20000010e19 */
[----:B------:R-:W-:Y:S01]  /*1d80*/  IMAD.SHL.U32 R26, R26, 0x4, RZ ;  /* 0x000000041a1a7824 */ /* 0x000fe200078e00ff */
[----:B------:R-:W-:Y:S02]  /*1d90*/  SHF.R.U32.HI R25, RZ, 0x1e, R25 ;  /* 0x0000001eff197819 */ /* 0x000fe40000011619 */
[C---:B------:R-:W-:Y:S02]  /*1da0*/  LOP3.LUT R23, R24.reuse, R23, RZ, 0x3c, !PT ;  /* 0x0000001718177212 */ /* 0x040fe400078e3cff */
[----:B------:R-:W-:Y:S02]  /*1db0*/  LEA.HI R0, R24, R25, RZ, 0x1 ;  /* 0x0000001918007211 */ /* 0x000fe400078f08ff */
        /* <DEDUP_REMOVED lines=10> */
.L_x_32:
[----:B------:R-:W-:Y:S05]  /*1e60*/  BSYNC.RECONVERGENT B2 ;  /* 0x0000000000027941 */ /* 0x000fea0003800200 */
.L_x_31:
[C---:B------:R-:W-:Y:S01]  /*1e70*/  LOP3.LUT R23, R0.reuse, 0x1, RZ, 0xc0, !PT ;  /* 0x0000000100177812 */ /* 0x040fe200078ec0ff */
[----:B------:R-:W-:Y:S02]  /*1e80*/  VIADD R0, R0, 0x1 ;  /* 0x0000000100007836 */ /* 0x000fe40000000000 */
[----:B------:R-:W-:Y:S01]  /*1e90*/  FADD R21, R21, R21 ;  /* 0x0000001515157221 */ /* 0x000fe20000000000 */
[----:B------:R-:W-:Y:S01]  /*1ea0*/  IMAD.MOV.U32 R26, RZ, RZ, 0x3d2aaabb ;  /* 0x3d2aaabbff1a7424 */ /* 0x000fe200078e00ff */
[----:B------:R-:W-:Y:S01]  /*1eb0*/  ISETP.NE.U32.AND P2, PT, R23, 0x1, PT ;  /* 0x000000011700780c */ /* 0x000fe20003f45070 */
[----:B------:R-:W-:Y:S01]  /*1ec0*/  FMUL R23, R24, R24 ;  /* 0x0000001818177220 */ /* 0x000fe20000400000 */
[----:B------:R-:W-:Y:S01]  /*1ed0*/  LOP3.LUT P3, RZ, R0, 0x2, RZ, 0xc0, !PT ;  /* 0x0000000200ff7812 */ /* 0x000fe2000786c0ff */
[----:B------:R-:W-:Y:S01]  /*1ee0*/  IMAD.MOV.U32 R0, RZ, RZ, 0x37cbac00 ;  /* 0x37cbac00ff007424 */ /* 0x000fe200078e00ff */
[----:B------:R-:W-:Y:S01]  /*1ef0*/  FSEL R26, R26, 0.0083327032625675201416, P2 ;  /* 0x3c0885e41a1a7808 */ /* 0x000fe20001000000 */
[----:B------:R-:W-:-:S02]  /*1f00*/  IMAD.MOV.U32 R25, RZ, RZ, 0x3effffff ;  /* 0x3effffffff197424 */ /* 0x000fc400078e00ff */
[----:B------:R-:W-:-:S03]  /*1f10*/  FFMA R0, R23, R0, -0.0013887860113754868507 ;  /* 0xbab607ed17007423 */ /* 0x000fc60000000000 */
[----:B------:R-:W-:Y:S02]  /*1f20*/  FSEL R25, -R25, -0.16666662693023681641, P2 ;  /* 0xbe2aaaa819197808 */ /* 0x000fe40001000100 */
[----:B------:R-:W-:-:S05]  /*1f30*/  FSEL R0, R0, -0.00019574658654164522886, P2 ;  /* 0xb94d415300007808 */ /* 0x000fca0001000000 */
[----:B------:R-:W-:Y:S01]  /*1f40*/  FFMA R26, R23, R0, R26 ;  /* 0x00000000171a7223 */ /* 0x000fe2000000001a */
[----:B------:R-:W-:-:S03]  /*1f50*/  FSEL R0, R24, 1, !P2 ;  /* 0x3f80000018007808 */ /* 0x000fc60005000000 */
[C---:B------:R-:W-:Y:S02]  /*1f60*/  FFMA R25, R23.reuse, R26, R25 ;  /* 0x0000001a17197223 */ /* 0x040fe40000000019 */
[----:B------:R-:W-:-:S04]  /*1f70*/  FFMA R23, R23, R0, RZ ;  /* 0x0000000017177223 */ /* 0x000fc800000000ff */
[----:B------:R-:W-:-:S04]  /*1f80*/  FFMA R0, R23, R25, R0 ;  /* 0x0000001917007223 */ /* 0x000fc80000000000 */
[----:B------:R-:W-:-:S04]  /*1f90*/  @P3 FADD R0, RZ, -R0 ;  /* 0x80000000ff003221 */ /* 0x000fc80000000000 */
[----:B------:R-:W-:-:S04]  /*1fa0*/  FMUL R0, R0, R21 ;  /* 0x0000001500007220 */ /* 0x000fc80000400000 */
[----:B------:R-:W0:Y:S02]  /*1fb0*/  F2F.F64.F32 R24, R0 ;  /* 0x0000000000187310 */ /* 0x000e240000201800 */
[----:B0-----:R-:W-:-:S10]  /*1fc0*/  DADD R24, R24, R14 ;  /* 0x0000000018187229 */ /* 0x001fd4000000000e */
[----:B------:R-:W0:Y:S02]  /*1fd0*/  F2F.F32.F64 R24, R24 ;  /* 0x0000001800187310 */ /* 0x000e240000301000 */
[----:B0-----:R-:W-:-:S06]  /*1fe0*/  FMUL R21, R24, 10000 ;  /* 0x461c400018157820 */ /* 0x001fcc0000400000 */
[----:B------:R-:W0:Y:S02]  /*1ff0*/  F2I.TRUNC.NTZ R21, R21 ;  /* 0x0000001500157305 */ /* 0x000e24000020f100 */
[----:B0-----:R0:W-:Y:S02]  /*2000*/  STG.E desc[UR8][R16.64], R21 ;  /* 0x0000001510007986 */ /* 0x0011e4000c101908 */
.L_x_27:
[----:B------:R-:W-:Y:S05]  /*2010*/  BSYNC.RECONVERGENT B1 ;  /* 0x0000000000017941 */ /* 0x000fea0003800200 */
.L_x_26:
[----:B0-----:R-:W-:-:S04]  /*2020*/  I2FP.F32.S32 R21, R21 ;  /* 0x0000001500157245 */ /* 0x001fc80000201400 */
[----:B------:R-:W-:-:S13]  /*2030*/  FSETP.GT.AND P2, PT, R21, R20, PT ;  /* 0x000000141500720b */ /* 0x000fda0003f44000 */
[----:B------:R-:W-:Y:S02]  /*2040*/  @P2 IMAD.MOV.U32 R20, RZ, RZ, R21 ;  /* 0x000000ffff142224 */ /* 0x000fe400078e0015 */
[----:B------:R-:W-:-:S07]  /*2050*/  @P2 IMAD.MOV.U32 R11, RZ, RZ, 0x1 ;  /* 0x00000001ff0b2424 */ /* 0x000fce00078e00ff */
.L_x_25:
[----:B------:R-:W-:Y:S05]  /*2060*/  BSYNC.RECONVERGENT B0 ;  /* 0x0000000000007941 */ /* 0x000fea0003800200 */
.L_x_24:
[----:B------:R-:W1:Y:S01]  /*2070*/  LDCU UR4, c[0x0][0x3a0] ;  /* 0x00007400ff0477ac */ /* 0x000e620008000800 */
[----:B------:R-:W-:Y:S01]  /*2080*/  BSSY.RECONVERGENT B0, `(.L_x_34) ;  /* 0x00000b0000007945 */ /* 0x000fe20003800200 */
[----:B-1----:R-:W-:-:S06]  /*2090*/  UIADD3 UR4, UPT, UPT, UR4, -0x1, URZ ;  /* 0xffffffff04047890 */ /* 0x002fcc000fffe0ff */
[----:B------:R-:W-:-:S13]  /*20a0*/  ISETP.GE.AND P2, PT, R5, UR4, PT ;  /* 0x0000000405007c0c */ /* 0x000fda000bf46270 */
[----:B------:R-:W-:Y:S05]  /*20b0*/  @P2 BRA `(.L_x_35) ;  /* 0x0000000800b02947 */ /* 0x000fea0003800000 */
[----:B------:R-:W1:Y:S02]  /*20c0*/  LDC R17, c[0x0][0x3a4] ;  /* 0x0000e900ff117b82 */ /* 0x000e640000000800 */
[----:B-1----:R-:W-:-:S05]  /*20d0*/  IMAD.WIDE R16, R17, 0x4, R12 ;  /* 0x0000000411107825 */ /* 0x002fca00078e020c */
[----:B0-----:R-:W2:Y:S01]  /*20e0*/  LDG.E R21, desc[UR8][R16.64] ;  /* 0x0000000810157981 */ /* 0x001ea2000c1e1900 */
[----:B------:R-:W-:Y:S01]  /*20f0*/  BSSY.RECONVERGENT B1, `(.L_x_36) ;  /* 0x00000a4000017945 */ /* 0x000fe20003800200 */
[----:B--2---:R-:W-:-:S13]  /*2100*/  ISETP.NE.AND P2, PT, R21, -0x80000000, PT ;  /* 0x800000001500780c */ /* 0x004fda0003f45270 */
[----:B------:R-:W-:Y:S05]  /*2110*/  @P2 BRA `(.L_x_37) ;  /* 0x0000000800842947 */ /* 0x000fea0003800000 */
[----:B------:R-:W-:Y:S01]  /*2120*/  VIADD R0, R5, 0x1 ;  /* 0x0000000105007836 */ /* 0x000fe20000000000 */
[----:B------:R-:W-:Y:S04]  /*2130*/  BSSY.RECONVERGENT B2, `(.L_x_38) ;  /* 0x000003e000027945 */ /* 0x000fe80003800200 */
[----:B------:R-:W-:-:S05]  /*2140*/  I2FP.F32.S32 R21, R0 ;  /* 0x0000000000157245 */ /* 0x000fca0000201400 */
        /* <DEDUP_REMOVED lines=11> */
[----:B------:R-:W-:Y:S01]  /*2200*/  @!P2 MOV R0, RZ ;  /* 0x000000ff0000a202 */ /* 0x000fe20000000f00 */
[----:B------:R-:W-:Y:S06]  /*2210*/  @!P2 BRA `(.L_x_39) ;  /* 0x0000000000bca947 */ /* 0x000fec0003800000 */
[----:B------:R-:W-:Y:S01]  /*2220*/  IMAD.SHL.U32 R24, R21, 0x100, RZ ;  /* 0x0000010015187824 */ /* 0x000fe200078e00ff */
[----:B------:R-:W-:Y:S01]  /*2230*/  UMOV UR4, URZ ;  /* 0x000000ff00047c82 */ /* 0x000fe20008000000 */
[----:B------:R-:W-:Y:S02]  /*2240*/  IMAD.MOV.U32 R0, RZ, RZ, RZ ;  /* 0x000000ffff007224 */ /* 0x000fe400078e00ff */
[----:B------:R-:W-:Y:S01]  /*2250*/  IMAD.MOV.U32 R25, RZ, RZ, RZ ;  /* 0x000000ffff197224 */ /* 0x000fe200078e00ff */
[----:B------:R-:W-:-:S07]  /*2260*/  LOP3.LUT R24, R24, 0x80000000, RZ, 0xfc, !PT ;  /* 0x8000000018187812 */ /* 0x000fce00078efcff */
.L_x_40:
[----:B------:R-:W0:Y:S02]  /*2270*/  LDC.64 R22, c[0x4][RZ] ;  /* 0x01000000ff167b82 */ /* 0x000e240000000a00 */
[----:B0-----:R-:W-:-:S05]  /*2280*/  IMAD.WIDE.U32 R26, R25, 0x4, R22 ;  /* 0x00000004191a7825 */ /* 0x001fca00078e0016 */
        /* <DEDUP_REMOVED lines=40> */
.L_x_39:
[----:B------:R-:W-:Y:S05]  /*2510*/  BSYNC.RECONVERGENT B2 ;  /* 0x0000000000027941 */ /* 0x000fea0003800200 */
.L_x_38:
[C---:B------:R-:W-:Y:S01]  /*2520*/  LOP3.LUT P3, RZ, R0.reuse, 0x2, RZ, 0xc0, !PT ;  /* 0x0000000200ff7812 */ /* 0x040fe2000786c0ff */
[----:B------:R-:W-:Y:S01]  /*2530*/  IMAD.MOV.U32 R21, RZ, RZ, 0x37cbac00 ;  /* 0x37cbac00ff157424 */ /* 0x000fe200078e00ff */
[----:B------:R-:W-:Y:S01]  /*2540*/  LOP3.LUT R22, R0, 0x1, RZ, 0xc0, !PT ;  /* 0x0000000100167812 */ /* 0x000fe200078ec0ff */
[----:B------:R-:W-:Y:S01]  /*2550*/  FMUL R0, R26, R26 ;  /* 0x0000001a1a007220 */ /* 0x000fe20000400000 */
[----:B------:R-:W-:Y:S02]  /*2560*/  BSSY.RECONVERGENT B2, `(.L_x_41) ;  /* 0x0000045000027945 */ /* 0x000fe40003800200 */
[----:B------:R-:W-:Y:S01]  /*2570*/  ISETP.NE.U32.AND P2, PT, R22, 0x1, PT ;  /* 0x000000011600780c */ /* 0x000fe20003f45070 */
[----:B------:R-:W-:Y:S01]  /*2580*/  FFMA R23, R0, R21, -0.0013887860113754868507 ;  /* 0xbab607ed00177423 */ /* 0x000fe20000000015 */
[----:B------:R-:W-:Y:S02]  /*2590*/  IMAD.MOV.U32 R22, RZ, RZ, 0x3d2aaabb ;  /* 0x3d2aaabbff167424 */ /* 0x000fe400078e00ff */
[----:B------:R-:W-:-:S02]  /*25a0*/  FSEL R24, R26, 1, P2 ;  /* 0x3f8000001a187808 */ /* 0x000fc40001000000 */
[----:B------:R-:W-:Y:S02]  /*25b0*/  FSEL R23, R23, -0.00019574658654164522886, !P2 ;  /* 0xb94d415317177808 */ /* 0x000fe40005000000 */
[----:B------:R-:W-:-:S05]  /*25c0*/  FSEL R25, R22, 0.0083327032625675201416, !P2 ;  /* 0x3c0885e416197808 */ /* 0x000fca0005000000 */
[----:B------:R-:W-:Y:S01]  /*25d0*/  FFMA R25, R0, R23, R25 ;  /* 0x0000001700197223 */ /* 0x000fe20000000019 */
[----:B------:R-:W-:-:S05]  /*25e0*/  IMAD.MOV.U32 R23, RZ, RZ, 0x3effffff ;  /* 0x3effffffff177424 */ /* 0x000fca00078e00ff */
[----:B------:R-:W-:-:S05]  /*25f0*/  FSEL R27, -R23, -0.16666662693023681641, !P2 ;  /* 0xbe2aaaa8171b7808 */ /* 0x000fca0005000100 */
[C---:B------:R-:W-:Y:S01]  /*2600*/  FFMA R27, R0.reuse, R25, R27 ;  /* 0x00000019001b7223 */ /* 0x040fe2000000001b */
[----:B------:R-:W-:-:S04]  /*2610*/  FFMA R25, R0, R24, RZ ;  /* 0x0000001800197223 */ /* 0x000fc800000000ff */
[----:B------:R-:W-:-:S04]  /*2620*/  FFMA R24, R25, R27, R24 ;  /* 0x0000001b19187223 */ /* 0x000fc80000000018 */
        /* <DEDUP_REMOVED lines=14> */
.L_x_43:
        /* <DEDUP_REMOVED lines=33> */
[----:B------:R-:W-:Y:S01]  /*2920*/  SHF.R.S32.HI R25, RZ, 0x1f, R18 ;  /* 0x0000001fff197819 */ /* 0x000fe20000011412 */
[----:B------:R-:W-:-:S03]  /*2930*/  IMAD.MOV R0, RZ, RZ, -R19 ;  /* 0x000000ffff007224 */ /* 0x000fc600078e0a13 */
[C---:B------:R-:W-:Y:S01]  /*2940*/  LOP3.LUT R27, R25.reuse, R18, RZ, 0x3c, !PT ;  /* 0x00000012191b7212 */ /* 0x040fe200078e3cff */
[----:B------:R-:W-:Y:S01]  /*2950*/  @!P2 IMAD.MOV.U32 R19, RZ, RZ, R0 ;  /* 0x000000ffff13a224 */ /* 0x000fe200078e0000 */
[----:B------:R-:W-:-:S06]  /*2960*/  LOP3.LUT R26, R25, R26, RZ, 0x3c, !PT ;  /* 0x0000001a191a7212 */ /* 0x000fcc00078e3cff */
[----:B------:R-:W0:Y:S02]  /*2970*/  I2F.F64.S64 R26, R26 ;  /* 0x0000001a001a7312 */ /* 0x000e240000301c00 */
[----:B0-----:R-:W-:-:S06]  /*2980*/  DMUL R26, R26, UR4 ;  /* 0x000000041a1a7c28 */ /* 0x001fcc0008000000 */
[----:B------:R-:W0:Y:S02]  /*2990*/  F2F.F32.F64 R18, R26 ;  /* 0x0000001a00127310 */ /* 0x000e240000301000 */
[----:B0-----:R-:W-:-:S07]  /*29a0*/  FSEL R18, -R18, R18, !P1 ;  /* 0x0000001212127208 */ /* 0x001fce0004800100 */
.L_x_42:
[----:B------:R-:W-:Y:S05]  /*29b0*/  BSYNC.RECONVERGENT B2 ;  /* 0x0000000000027941 */ /* 0x000fea0003800200 */
.L_x_41:
[C---:B------:R-:W-:Y:S01]  /*29c0*/  LOP3.LUT R0, R19.reuse, 0x1, RZ, 0xc0, !PT ;  /* 0x0000000113007812 */ /* 0x040fe200078ec0ff */
[----:B------:R-:W-:-:S03]  /*29d0*/  VIADD R19, R19, 0x1 ;  /* 0x0000000113137836 */ /* 0x000fc60000000000 */
[----:B------:R-:W-:Y:S01]  /*29e0*/  ISETP.NE.U32.AND P1, PT, R0, 0x1, PT ;  /* 0x000000010000780c */ /* 0x000fe20003f25070 */
[----:B------:R-:W-:Y:S01]  /*29f0*/  FMUL R0, R18, R18 ;  /* 0x0000001212007220 */ /* 0x000fe20000400000 */
[----:B------:R-:W-:Y:S02]  /*2a00*/  LOP3.LUT P2, RZ, R19, 0x2, RZ, 0xc0, !PT ;  /* 0x0000000213ff7812 */ /* 0x000fe4000784c0ff */
[----:B------:R-:W-:Y:S01]  /*2a10*/  FSEL R25, R22, 0.0083327032625675201416, P1 ;  /* 0x3c0885e416197808 */ /* 0x000fe20000800000 */
[----:B------:R-:W-:Y:S01]  /*2a20*/  FFMA R21, R0, R21, -0.0013887860113754868507 ;  /* 0xbab607ed00157423 */ /* 0x000fe20000000015 */
[----:B------:R-:W-:Y:S02]  /*2a30*/  FSEL R22, -R23, -0.16666662693023681641, P1 ;  /* 0xbe2aaaa817167808 */ /* 0x000fe40000800100 */
[----:B------:R-:W-:Y:S02]  /*2a40*/  FSEL R18, R18, 1, !P1 ;  /* 0x3f80000012127808 */ /* 0x000fe40004800000 */
[----:B------:R-:W-:-:S03]  /*2a50*/  FSEL R21, R21, -0.00019574658654164522886, P1 ;  /* 0xb94d415315157808 */ /* 0x000fc60000800000 */
[C---:B------:R-:W-:Y:S02]  /*2a60*/  FFMA R19, R0.reuse, R18, RZ ;  /* 0x0000001200137223 */ /* 0x040fe400000000ff */
[----:B------:R-:W-:-:S04]  /*2a70*/  FFMA R21, R0, R21, R25 ;  /* 0x0000001500157223 */ /* 0x000fc80000000019 */
[----:B------:R-:W-:-:S04]  /*2a80*/  FFMA R21, R0, R21, R22 ;  /* 0x0000001500157223 */ /* 0x000fc80000000016 */
[----:B------:R-:W-:Y:S01]  /*2a90*/  FFMA R18, R19, R21, R18 ;  /* 0x0000001513127223 */ /* 0x000fe20000000012 */
[----:B------:R-:W-:-:S03]  /*2aa0*/  FADD R19, R24, R24 ;  /* 0x0000001818137221 */ /* 0x000fc60000000000 */
        /* <DEDUP_REMOVED lines=8> */
.L_x_37:
[----:B------:R-:W-:Y:S05]  /*2b30*/  BSYNC.RECONVERGENT B1 ;  /* 0x0000000000017941 */ /* 0x000fea0003800200 */
.L_x_36:
[----:B0-----:R-:W-:-:S04]  /*2b40*/  I2FP.F32.S32 R21, R21 ;  /* 0x0000001500157245 */ /* 0x001fc80000201400 */
[----:B------:R-:W-:-:S13]  /*2b50*/  FSETP.GEU.AND P1, PT, R20, R21, PT ;  /* 0x000000151400720b */ /* 0x000fda0003f2e000 */
[----:B------:R-:W-:Y:S02]  /*2b60*/  @!P1 IMAD.MOV.U32 R20, RZ, RZ, R21 ;  /* 0x000000ffff149224 */ /* 0x000fe400078e0015 */
[----:B------:R-:W-:-:S07]  /*2b70*/  @!P1 IMAD.MOV.U32 R11, RZ, RZ, 0x2 ;  /* 0x00000002ff0b9424 */ /* 0x000fce00078e00ff */
.L_x_35:
[----:B------:R-:W-:Y:S05]  /*2b80*/  BSYNC.RECONVERGENT B0 ;  /* 0x0000000000007941 */ /* 0x000fea0003800200 */
.L_x_34:
[----:B------:R-:W-:Y:S01]  /*2b90*/  ISETP.GE.AND P1, PT, R6, 0x1, PT ;  /* 0x000000010600780c */ /* 0x000fe20003f26270 */
[----:B------:R-:W-:-:S12]  /*2ba0*/  BSSY.RECONVERGENT B1, `(.L_x_44) ;  /* 0x0000104000017945 */ /* 0x000fd80003800200 */
[----:B------:R-:W-:Y:S05]  /*2bb0*/  @!P1 BRA `(.L_x_45) ;  /* 0x0000001000089947 */ /* 0x000fea0003800000 */
[----:B------:R-:W2:Y:S01]  /*2bc0*/  LDG.E R15, desc[UR8][R12.64+-0x4] ;  /* 0xfffffc080c0f7981 */ /* 0x000ea2000c1e1900 */
[----:B------:R-:W-:Y:S01]  /*2bd0*/  BSSY.RECONVERGENT B0, `(.L_x_46) ;  /* 0x00000fc000007945 */ /* 0x000fe20003800200 */
[----:B--2---:R-:W-:-:S13]  /*2be0*/  ISETP.NE.AND P1, PT, R15, -0x80000000, PT ;  /* 0x800000000f00780c */ /* 0x004fda0003f25270 */
[----:B------:R-:W-:Y:S05]  /*2bf0*/  @P1 BRA `(.L_x_47) ;  /* 0x0000000c00e41947 */ /* 0x000fea0003800000 */
[----:B------:R-:W-:Y:S01]  /*2c00*/  VIADD R0, R6, 0xffffffff ;  /* 0xffffffff06007836 */ /* 0x000fe20000000000 */
[----:B------:R-:W-:Y:S01]  /*2c10*/  BSSY.RECONVERGENT B2, `(.L_x_48) ;  /* 0x0000039000027945 */ /* 0x000fe20003800200 */
[----:B------:R-:W-:-:S03]  /*2c20*/  IMAD.MOV.U32 R15, RZ, RZ, R8 ;  /* 0x000000ffff0f7224 */ /* 0x000fc600078e0008 */
[----:B------:R-:W-:Y:S01]  /*2c30*/  I2FP.F32.U32 R16, R0 ;  /* 0x0000000000107245 */ /* 0x000fe20000201000 */
[----:B------:R-:W-:-:S04]  /*2c40*/  IMAD.MOV.U32 R0, RZ, RZ, R10 ;  /* 0x000000ffff007224 */ /* 0x000fc800078e000a */
[----:B------:R-:W-:Y:S01]  /*2c50*/  FFMA R16, R16, R4, R9 ;  /* 0x0000000410107223 */ /* 0x000fe20000000009 */
[----:B------:R-:W-:Y:S06]  /*2c60*/  @!P0 BRA `(.L_x_49) ;  /* 0x0000000000cc8947 */ /* 0x000fec0003800000 */
[----:B------:R-:W-:-:S13]  /*2c70*/  FSETP.NEU.AND P1, PT, |R7|, +INF , PT ;  /* 0x7f8000000700780b */ /* 0x000fda0003f2d200 */
[----:B------:R-:W-:Y:S01]  /*2c80*/  @!P1 FMUL R15, RZ, R7 ;  /* 0x00000007ff0f9220 */ /* 0x000fe20000400000 */
[----:B------:R-:W-:Y:S01]  /*2c90*/  @!P1 MOV R0, RZ ;  /* 0x000000ff00009202 */ /* 0x000fe20000000f00 */
[----:B------:R-:W-:Y:S06]  /*2ca0*/  @!P1 BRA `(.L_x_49) ;  /* 0x0000000000bc9947 */ /* 0x000fec0003800000 */
[----:B------:R-:W1:Y:S01]  /*2cb0*/  LDC.64 R14, c[0x4][RZ] ;  /* 0x01000000ff0e7b82 */ /* 0x000e620000000a00 */
[----:B------:R-:W-:Y:S01]  /*2cc0*/  IMAD.SHL.U32 R17, R7, 0x100, RZ ;  /* 0x0000010007117824 */ /* 0x000fe200078e00ff */
[----:B------:R-:W-:Y:S01]  /*2cd0*/  UMOV UR4, URZ ;  /* 0x000000ff00047c82 */ /* 0x000fe20008000000 */
[----:B0-----:R-:W-:Y:S02]  /*2ce0*/  IMAD.MOV.U32 R21, RZ, RZ, RZ ;  /* 0x000000ffff157224 */ /* 0x001fe400078e00ff */
[----:B------:R-:W-:Y:S01]  /*2cf0*/  IMAD.MOV.U32 R0, RZ, RZ, RZ ;  /* 0x000000ffff007224 */ /* 0x000fe200078e00ff */
[----:B------:R-:W-:-:S07]  /*2d00*/  LOP3.LUT R25, R17, 0x80000000, RZ, 0xfc, !PT ;  /* 0x8000000011197812 */ /* 0x000fce00078efcff */
.L_x_50:
[----:B-1----:R-:W-:-:S05]  /*2d10*/  IMAD.WIDE.U32 R22, R0, 0x4, R14 ;  /* 0x0000000400167825 */ /* 0x002fca00078e000e */
[----:B0-----:R-:W2:Y:S01]  /*2d20*/  LDG.E.CONSTANT R18, desc[UR8][R22.64] ;  /* 0x0000000816127981 */ /* 0x001ea2000c1e9900 */
[C---:B------:R-:W-:Y:S02]  /*2d30*/  IMAD R17, R0.reuse, 0x4, R1 ;  /* 0x0000000400117824 */ /* 0x040fe400078e0201 */
[----:B------:R-:W-:-:S05]  /*2d40*/  VIADD R0, R0, 0x1 ;  /* 0x0000000100007836 */ /* 0x000fca0000000000 */
[----:B------:R-:W-:Y:S01]  /*2d50*/  ISETP.NE.AND P1, PT, R0, 0x6, PT ;  /* 0x000000060000780c */ /* 0x000fe20003f25270 */
[----:B--2---:R-:W-:-:S03]  /*2d60*/  IMAD.WIDE.U32 R18, R18, R25, RZ ;  /* 0x0000001912127225 */ /* 0x004fc600078e00ff */
[----:B------:R-:W-:-:S04]  /*2d70*/  IADD3 R18, P2, PT, R18, R21, RZ ;  /* 0x0000001512127210 */ /* 0x000fc80007f5e0ff */
[----:B------:R-:W-:Y:S01]  /*2d80*/  IADD3.X R21, PT, PT, R19, UR4, RZ, P2, !PT ;  /* 0x0000000413157c10 */ /* 0x000fe200097fe4ff */
[----:B------:R0:W-:Y:S04]  /*2d90*/  STL [R17], R18 ;  /* 0x0000001211007387 */ /* 0x0001e80000100800 */
[----:B------:R-:W-:Y:S05]  /*2da0*/  @P1 BRA `(.L_x_50) ;  /* 0xfffffffc00d81947 */ /* 0x000fea000383ffff */
[----:B0-----:R-:W-:Y:S01]  /*2db0*/  SHF.R.U32.HI R18, RZ, 0x17, R7 ;  /* 0x00000017ff127819 */ /* 0x001fe20000011607 */
        /* <DEDUP_REMOVED lines=11> */
[----:B------:R-:W-:Y:S01]  /*2e70*/  UMOV UR5, 0x3bf921fb ;  /* 0x3bf921fb00057882 */ /* 0x000fe20000000000 */
[----:B------:R-:W-:-:S02]  /*2e80*/  ISETP.GE.AND P2, PT, R7, RZ, PT ;  /* 0x000000ff0700720c */ /* 0x000fc40003f46270 */
[-C--:B--2---:R-:W-:Y:S02]  /*2e90*/  @P1 SHF.L.W.U32.HI R17, R14, R0.reuse, R17 ;  /* 0x000000000e111219 */ /* 0x084fe40000010e11 */
[----:B---3--:R-:W-:-:S04]  /*2ea0*/  @P1 SHF.L.W.U32.HI R14, R15, R0, R14 ;  /* 0x000000000f0e1219 */ /* 0x008fc80000010e0e */
[C-C-:B------:R-:W-:Y:S01]  /*2eb0*/  SHF.L.W.U32.HI R0, R14.reuse, 0x2, R17.reuse ;  /* 0x000000020e007819 */ /* 0x140fe20000010e11 */
[----:B------:R-:W-:Y:S01]  /*2ec0*/  IMAD.SHL.U32 R14, R14, 0x4, RZ ;  /* 0x000000040e0e7824 */ /* 0x000fe200078e00ff */
[----:B------:R-:W-:Y:S02]  /*2ed0*/  SHF.R.U32.HI R17, RZ, 0x1e, R17 ;  /* 0x0000001eff117819 */ /* 0x000fe40000011611 */
[----:B------:R-:W-:Y:S02]  /*2ee0*/  SHF.R.S32.HI R15, RZ, 0x1f, R0 ;  /* 0x0000001fff0f7819 */ /* 0x000fe40000011400 */
[----:B0-----:R-:W-:Y:S02]  /*2ef0*/  LOP3.LUT R21, R0, R7, RZ, 0x3c, !PT ;  /* 0x0000000700157212 */ /* 0x001fe400078e3cff */
[C---:B------:R-:W-:Y:S02]  /*2f00*/  LOP3.LUT R14, R15.reuse, R14, RZ, 0x3c, !PT ;  /* 0x0000000e0f0e7212 */ /* 0x040fe400078e3cff */
[----:B------:R-:W-:-:S02]  /*2f10*/  LOP3.LUT R15, R15, R0, RZ, 0x3c, !PT ;  /* 0x000000000f0f7212 */ /* 0x000fc400078e3cff */
[----:B------:R-:W-:Y:S02]  /*2f20*/  LEA.HI R0, R0, R17, RZ, 0x1 ;  /* 0x0000001100007211 */ /* 0x000fe400078f08ff */
[----:B------:R-:W-:Y:S02]  /*2f30*/  ISETP.GE.AND P1, PT, R21, RZ, PT ;  /* 0x000000ff1500720c */ /* 0x000fe40003f26270 */
[----:B------:R-:W0:Y:S01]  /*2f40*/  I2F.F64.S64 R14, R14 ;  /* 0x0000000e000e7312 */ /* 0x000e220000301c00 */
[----:B------:R-:W-:-:S04]  /*2f50*/  IMAD.MOV R17, RZ, RZ, -R0 ;  /* 0x000000ffff117224 */ /* 0x000fc800078e0a00 */
[----:B------:R-:W-:Y:S01]  /*2f60*/  @!P2 IMAD.MOV.U32 R0, RZ, RZ, R17 ;  /* 0x000000ffff00a224 */ /* 0x000fe200078e0011 */
[----:B0-----:R-:W-:-:S10]  /*2f70*/  DMUL R18, R14, UR4 ;  /* 0x000000040e127c28 */ /* 0x001fd40008000000 */
[----:B------:R-:W0:Y:S02]  /*2f80*/  F2F.F32.F64 R18, R18 ;  /* 0x0000001200127310 */ /* 0x000e240000301000 */
[----:B0-----:R-:W-:-:S07]  /*2f90*/  FSEL R15, -R18, R18, !P1 ;  /* 0x00000012120f7208 */ /* 0x001fce0004800100 */
.L_x_49:
[----:B------:R-:W-:Y:S05]  /*2fa0*/  BSYNC.RECONVERGENT B2 ;  /* 0x0000000000027941 */ /* 0x000fea0003800200 */
.L_x_48:
[----:B------:R-:W-:Y:S01]  /*2fb0*/  FMUL R18, R16, 0.5 ;  /* 0x3f00000010127820 */ /* 0x000fe20000400000 */
[----:B------:R-:W-:Y:S01]  /*2fc0*/  LOP3.LUT R19, R0, 0x1, RZ, 0xc0, !PT ;  /* 0x0000000100137812 */ /* 0x000fe200078ec0ff */
[----:B------:R-:W-:Y:S02]  /*2fd0*/  IMAD.MOV.U32 R17, RZ, RZ, 0x37cbac00 ;  /* 0x37cbac00ff117424 */ /* 0x000fe400078e00ff */
[----:B------:R-:W-:Y:S01]  /*2fe0*/  FMUL R14, R15, R15 ;  /* 0x0000000f0f0e7220 */ /* 0x000fe20000400000 */
[----:B------:R-:W-:Y:S01]  /*2ff0*/  FMUL R27, R18, 0.63661974668502807617 ;  /* 0x3f22f983121b7820 */ /* 0x000fe20000400000 */
[----:B------:R-:W-:Y:S01]  /*3000*/  ISETP.NE.U32.AND P1, PT, R19, 0x1, PT ;  /* 0x000000011300780c */ /* 0x000fe20003f25070 */
[----:B------:R-:W-:Y:S02]  /*3010*/  IMAD.MOV.U32 R19, RZ, RZ, 0x3d2aaabb ;  /* 0x3d2aaabbff137424 */ /* 0x000fe400078e00ff */
[----:B0-----:R-:W-:Y:S01]  /*3020*/  FFMA R21, R14, R17, -0.0013887860113754868507 ;  /* 0xbab607ed0e157423 */ /* 0x001fe20000000011 */
[----:B------:R-:W-:Y:S01]  /*3030*/  FSETP.GE.AND P2, PT, |R18|, 105615, PT ;  /* 0x47ce47801200780b */ /* 0x000fe20003f46200 */
[----:B------:R-:W-:Y:S01]  /*3040*/  BSSY.RECONVERGENT B2, `(.L_x_51) ;  /* 0x0000045000027945 */ /* 0x000fe20003800200 */
[----:B------:R-:W0:Y:S01]  /*3050*/  F2I.NTZ R27, R27 ;  /* 0x0000001b001b7305 */ /* 0x000e220000203100 */
[----:B------:R-:W-:-:S02]  /*3060*/  FSEL R23, R19, 0.0083327032625675201416, !P1 ;  /* 0x3c0885e413177808 */ /* 0x000fc40004800000 */
[----:B------:R-:W-:Y:S02]  /*3070*/  FSEL R21, R21, -0.00019574658654164522886, !P1 ;  /* 0xb94d415315157808 */ /* 0x000fe40004800000 */
[----:B------:R-:W-:-:S03]  /*3080*/  FSEL R22, R15, 1, P1 ;  /* 0x3f8000000f167808 */ /* 0x000fc60000800000 */
[----:B------:R-:W-:Y:S01]  /*3090*/  FFMA R23, R14, R21, R23 ;  /* 0x000000150e177223 */ /* 0x000fe20000000017 */
[----:B------:R-:W-:-:S05]  /*30a0*/  IMAD.MOV.U32 R21, RZ, RZ, 0x3effffff ;  /* 0x3effffffff157424 */ /* 0x000fca00078e00ff */
[----:B------:R-:W-:Y:S02]  /*30b0*/  FSEL R15, -R21, -0.16666662693023681641, !P1 ;  /* 0xbe2aaaa8150f7808 */ /* 0x000fe40004800100 */
[----:B------:R-:W-:Y:S02]  /*30c0*/  LOP3.LUT P1, RZ, R0, 0x2, RZ, 0xc0, !PT ;  /* 0x0000000200ff7812 */ /* 0x000fe4000782c0ff */
[----:B0-----:R-:W-:Y:S01]  /*30d0*/  I2FP.F32.S32 R25, R27 ;  /* 0x0000001b00197245 */ /* 0x001fe20000201400 */
[C---:B------:R-:W-:Y:S01]  /*30e0*/  FFMA R23, R14.reuse, R23, R15 ;  /* 0x000000170e177223 */ /* 0x040fe2000000000f */
[----:B------:R-:W-:-:S03]  /*30f0*/  FFMA R15, R14, R22, RZ ;  /* 0x000000160e0f7223 */ /* 0x000fc600000000ff */
[----:B------:R-:W-:Y:S01]  /*3100*/  FFMA R0, R25, -1.5707962512969970703, R18 ;  /* 0xbfc90fda19007823 */ /* 0x000fe20000000012 */
[----:B------:R-:W-:-:S03]  /*3110*/  FFMA R22, R15, R23, R22 ;  /* 0x000000170f167223 */ /* 0x000fc60000000016 */
[C---:B------:R-:W-:Y:S02]  /*3120*/  FFMA R0, R25.reuse, -7.5497894158615963534e-08, R0 ;  /* 0xb3a2216819007823 */ /* 0x040fe40000000000 */
[----:B------:R-:W-:Y:S02]  /*3130*/  @P1 FADD R22, RZ, -R22 ;  /* 0x80000016ff161221 */ /* 0x000fe40000000000 */
[----:B------:R-:W-:Y:S01]  /*3140*/  FFMA R0, R25, -5.3903029534742383927e-15, R0 ;  /* 0xa7c234c519007823 */ /* 0x000fe20000000000 */
        /* <DEDUP_REMOVED lines=10> */
.L_x_53:
[----:B------:R-:W0:Y:S02]  /*31f0*/  LDC.64 R14, c[0x4][RZ] ;  /* 0x01000000ff0e7b82 */ /* 0x000e240000000a00 */
[----:B0-----:R-:W-:-:S05]  /*3200*/  IMAD.WIDE.U32 R26, R25, 0x4, R14 ;  /* 0x00000004191a7825 */ /* 0x001fca00078e000e */
[----:B------:R-:W2:Y:S02]  /*3210*/  LDG.E.CONSTANT R14, desc[UR8][R26.64] ;  /* 0x000000081a0e7981 */ /* 0x000ea4000c1e9900 */
[----:B--2---:R-:W-:-:S03]  /*3220*/  IMAD.WIDE.U32 R14, R14, R23, RZ ;  /* 0x000000170e0e7225 */ /* 0x004fc600078e00ff */
[----:B------:R-:W-:Y:S01]  /*3230*/  IADD3 R24, P1, PT, R14, R0, RZ ;  /* 0x000000000e187210 */ /* 0x000fe20007f3e0ff */
[C---:B------:R-:W-:Y:S02]  /*3240*/  IMAD R14, R25.reuse, 0x4, R1 ;  /* 0x00000004190e7824 */ /* 0x040fe400078e0201 */
[----:B------:R-:W-:Y:S01]  /*3250*/  VIADD R25, R25, 0x1 ;  /* 0x0000000119197836 */ /* 0x000fe20000000000 */
[----:B------:R-:W-:Y:S02]  /*3260*/  IADD3.X R0, PT, PT, R15, UR4, RZ, P1, !PT ;  /* 0x000000040f007c10 */ /* 0x000fe40008ffe4ff */
        /* <DEDUP_REMOVED lines=21> */
[----:B0-----:R-:W-:Y:S02]  /*33c0*/  SHF.R.U32.HI R0, RZ, 0x1e, R23 ;  /* 0x0000001eff007819 */ /* 0x001fe40000011617 */
[----:B------:R-:W-:-:S02]  /*33d0*/  SHF.R.S32.HI R15, RZ, 0x1f, R27 ;  /* 0x0000001fff0f7819 */ /* 0x000fc4000001141b */
[----:B------:R-:W-:Y:S02]  /*33e0*/  LOP3.LUT R18, R27, R18, RZ, 0x3c, !PT ;  /* 0x000000121b127212 */ /* 0x000fe400078e3cff */
[C---:B------:R-:W-:Y:S02]  /*33f0*/  LOP3.LUT R14, R15.reuse, R14, RZ, 0x3c, !PT ;  /* 0x0000000e0f0e7212 */ /* 0x040fe400078e3cff */
[----:B------:R-:W-:Y:S02]  /*3400*/  LOP3.LUT R15, R15, R27, RZ, 0x3c, !PT ;  /* 0x0000001b0f0f7212 */ /* 0x000fe400078e3cff */
        /* <DEDUP_REMOVED lines=8> */
.L_x_52:
[----:B------:R-:W-:Y:S05]  /*3490*/  BSYNC.RECONVERGENT B2 ;  /* 0x0000000000027941 */ /* 0x000fea0003800200 */
.L_x_51:
[----:B------:R-:W0:Y:S01]  /*34a0*/  F2F.F64.F32 R14, R16 ;  /* 0x00000010000e7310 */ /* 0x000e220000201800 */
[----:B------:R-:W-:Y:S01]  /*34b0*/  UMOV UR4, 0x54442d18 ;  /* 0x54442d1800047882 */ /* 0x000fe20000000000 */
[----:B------:R-:W-:Y:S01]  /*34c0*/  UMOV UR5, 0x3ff921fb ;  /* 0x3ff921fb00057882 */ /* 0x000fe20000000000 */
[C---:B------:R-:W-:Y:S01]  /*34d0*/  LOP3.LUT R18, R27.reuse, 0x1, RZ, 0xc0, !PT ;  /* 0x000000011b127812 */ /* 0x040fe200078ec0ff */
[----:B------:R-:W-:Y:S01]  /*34e0*/  FMUL R23, R0, R0 ;  /* 0x0000000000177220 */ /* 0x000fe20000400000 */
[----:B------:R-:W-:Y:S01]  /*34f0*/  VIADD R27, R27, 0x1 ;  /* 0x000000011b1b7836 */ /* 0x000fe20000000000 */
[----:B------:R-:W-:Y:S01]  /*3500*/  BSSY.RECONVERGENT B2, `(.L_x_54) ;  /* 0x0000062000027945 */ /* 0x000fe20003800200 */
[----:B------:R-:W-:Y:S01]  /*3510*/  ISETP.NE.U32.AND P1, PT, R18, 0x1, PT ;  /* 0x000000011200780c */ /* 0x000fe20003f25070 */
[----:B------:R-:W-:Y:S02]  /*3520*/  FFMA R18, R23, R17, -0.0013887860113754868507 ;  /* 0xbab607ed17127423 */ /* 0x000fe40000000011 */
[----:B------:R-:W-:-:S02]  /*3530*/  LOP3.LUT P2, RZ, R27, 0x2, RZ, 0xc0, !PT ;  /* 0x000000021bff7812 */ /* 0x000fc4000784c0ff */
[----:B------:R-:W-:Y:S02]  /*3540*/  FSEL R24, R19, 0.0083327032625675201416, P1 ;  /* 0x3c0885e413187808 */ /* 0x000fe40000800000 */
[----:B------:R-:W-:Y:S01]  /*3550*/  FSEL R18, R18, -0.00019574658654164522886, P1 ;  /* 0xb94d415312127808 */ /* 0x000fe20000800000 */
[----:B0-----:R-:W-:Y:S01]  /*3560*/  DADD R14, R14, -UR4 ;  /* 0x800000040e0e7e29 */ /* 0x001fe20008000000 */
[----:B------:R-:W-:Y:S02]  /*3570*/  FSEL R26, -R21, -0.16666662693023681641, P1 ;  /* 0xbe2aaaa8151a7808 */ /* 0x000fe40000800100 */
[----:B------:R-:W-:Y:S01]  /*3580*/  MOV R21, 0xfffffc01 ;  /* 0xfffffc0100157802 */ /* 0x000fe20000000f00 */
[----:B------:R-:W-:Y:S01]  /*3590*/  FFMA R24, R23, R18, R24 ;  /* 0x0000001217187223 */ /* 0x000fe20000000018 */
[----:B------:R-:W-:-:S03]  /*35a0*/  FSEL R18, R0, 1, !P1 ;  /* 0x3f80000000127808 */ /* 0x000fc60004800000 */
[----:B------:R-:W-:Y:S01]  /*35b0*/  DADD R14, -RZ, |R14| ;  /* 0x00000000ff0e7229 */ /* 0x000fe2000000050e */
[C---:B------:R-:W-:Y:S01]  /*35c0*/  FFMA R24, R23.reuse, R24, R26 ;  /* 0x0000001817187223 */ /* 0x040fe2000000001a */
[----:B------:R-:W-:-:S04]  /*35d0*/  FFMA R23, R23, R18, RZ ;  /* 0x0000001217177223 */ /* 0x000fc800000000ff */
[----:B------:R-:W-:-:S04]  /*35e0*/  FFMA R24, R23, R24, R18 ;  /* 0x0000001817187223 */ /* 0x000fc80000000012 */
[----:B------:R-:W-:Y:S01]  /*35f0*/  ISETP.GT.AND P3, PT, R15, 0xfffff, PT ;  /* 0x000fffff0f00780c */ /* 0x000fe20003f64270 */
[----:B------:R-:W-:Y:S02]  /*3600*/  IMAD.MOV.U32 R16, RZ, RZ, R14 ;  /* 0x000000ffff107224 */ /* 0x000fe400078e000e */
[----:B------:R-:W-:Y:S01]  /*3610*/  @P2 FADD R24, RZ, -R24 ;  /* 0x80000018ff182221 */ /* 0x000fe20000000000 */
[--C-:B------:R-:W-:Y:S02]  /*3620*/  IMAD.MOV.U32 R17, RZ, RZ, R15.reuse ;  /* 0x000000ffff117224 */ /* 0x100fe400078e000f */
[----:B------:R-:W-:Y:S02]  /*3630*/  IMAD.MOV.U32 R0, RZ, RZ, R15 ;  /* 0x000000ffff007224 */ /* 0x000fe400078e000f */
[----:B------:R-:W-:Y:S01]  /*3640*/  FADD R15, R22, R22 ;  /* 0x00000016160f7221 */ /* 0x000fe20000000000 */
[----:B------:R-:W-:-:S03]  /*3650*/  IMAD.MOV.U32 R22, RZ, RZ, R14 ;  /* 0x000000ffff167224 */ /* 0x000fc600078e000e */
[----:B------:R-:W-:Y:S01]  /*3660*/  FMUL R24, R24, R15 ;  /* 0x0000000f18187220 */ /* 0x000fe20000400000 */
[----:B------:R-:W-:Y:S01]  /*3670*/  @!P3 DMUL R16, R16, 1.80143985094819840000e+16 ;  /* 0x435000001010b828 */ /* 0x000fe20000000000 */
[----:B------:R-:W-:-:S09]  /*3680*/  @!P3 IMAD.MOV.U32 R21, RZ, RZ, -0x435 ;  /* 0xfffffbcbff15b424 */ /* 0x000fd200078e00ff */
[----:B------:R-:W-:Y:S02]  /*3690*/  @!P3 IMAD.MOV.U32 R0, RZ, RZ, R17 ;  /* 0x000000ffff00b224 */ /* 0x000fe400078e0011 */
[----:B------:R-:W-:Y:S02]  /*36a0*/  @!P3 IMAD.MOV.U32 R22, RZ, RZ, R16 ;  /* 0x000000ffff16b224 */ /* 0x000fe400078e0010 */
[----:B------:R-:W-:-:S05]  /*36b0*/  VIADD R18, R0, 0xffffffff ;  /* 0xffffffff00127836 */ /* 0x000fca0000000000 */
[----:B------:R-:W-:-:S13]  /*36c0*/  ISETP.GT.U32.AND P1, PT, R18, 0x7feffffe, PT ;  /* 0x7feffffe1200780c */ /* 0x000fda0003f24070 */
[----:B------:R-:W-:Y:S05]  /*36d0*/  @P1 BRA `(.L_x_55) ;  /* 0x0000000000f81947 */ /* 0x000fea0003800000 */
[C---:B------:R-:W-:Y:S01]  /*36e0*/  LOP3.LUT R14, R0.reuse, 0xfffff, RZ, 0xc0, !PT ;  /* 0x000fffff000e7812 */ /* 0x040fe200078ec0ff */
[----:B------:R-:W-:Y:S01]  /*36f0*/  UMOV UR4, 0x3ae80f1e ;  /* 0x3ae80f1e00047882 */ /* 0x000fe20000000000 */
[----:B------:R-:W-:Y:S01]  /*3700*/  UMOV UR5, 0x3eb1380b ;  /* 0x3eb1380b00057882 */ /* 0x000fe20000000000 */
[----:B------:R-:W-:Y:S02]  /*3710*/  LEA.HI R0, R0, R21, RZ, 0xc ;  /* 0x0000001500007211 */ /* 0x000fe400078f60ff */
[----:B------:R-:W-:Y:S01]  /*3720*/  LOP3.LUT R23, R14, 0x3ff00000, RZ, 0xfc, !PT ;  /* 0x3ff000000e177812 */ /* 0x000fe200078efcff */
[----:B------:R-:W-:-:S03]  /*3730*/  IMAD.MOV.U32 R14, RZ, RZ, RZ ;  /* 0x000000ffff0e7224 */ /* 0x000fc600078e00ff */
        /* <DEDUP_REMOVED lines=12> */
[----:B------:R-:W-:-:S08]  /*3800*/  DADD R14, R22, -R16 ;  /* 0x00000000160e7229 */ /* 0x000fd00000000810 */
[----:B------:R-:W-:-:S08]  /*3810*/  DADD R14, R14, R14 ;  /* 0x000000000e0e7229 */ /* 0x000fd0000000000e */
[-C--:B------:R-:W-:Y:S02]  /*3820*/  DFMA R14, R22, -R16.reuse, R14 ;  /* 0x80000010160e722b */ /* 0x080fe4000000000e */
[----:B------:R-:W-:-:S06]  /*3830*/  DMUL R22, R16, R16 ;  /* 0x0000001010167228 */ /* 0x000fcc0000000000 */
        /* <DEDUP_REMOVED lines=20> */
[----:B------:R-:W-:Y:S01]  /*3980*/  LOP3.LUT R14, R0, 0x80000000, RZ, 0x3c, !PT ;  /* 0x80000000000e7812 */ /* 0x000fe200078e3cff */
[----:B------:R-:W-:Y:S01]  /*3990*/  IMAD.MOV.U32 R15, RZ, RZ, 0x43300000 ;  /* 0x43300000ff0f7424 */ /* 0x000fe200078e00ff */
[----:B------:R-:W-:-:S04]  /*39a0*/  UMOV UR5, 0x3fb55555 ;  /* 0x3fb5555500057882 */ /* 0x000fc80000000000 */
        /* <DEDUP_REMOVED lines=17> */
.L_x_55:
[----:B------:R-:W-:Y:S01]  /*3ac0*/  IMAD.MOV.U32 R14, RZ, RZ, 0x0 ;  /* 0x00000000ff0e7424 */ /* 0x000fe200078e00ff */
[----:B------:R-:W-:Y:S01]  /*3ad0*/  LOP3.LUT P1, RZ, R17, 0x7fffffff, RZ, 0xc0, !PT ;  /* 0x7fffffff11ff7812 */ /* 0x000fe2000782c0ff */
[----:B------:R-:W-:-:S06]  /*3ae0*/  IMAD.MOV.U32 R15, RZ, RZ, 0x7ff00000 ;  /* 0x7ff00000ff0f7424 */ /* 0x000fcc00078e00ff */
[----:B------:R-:W-:-:S10]  /*3af0*/  DFMA R14, R16, R14, +INF ;  /* 0x7ff00000100e742b */ /* 0x000fd4000000000e */
[----:B------:R-:W-:Y:S02]  /*3b00*/  FSEL R18, R14, RZ, P1 ;  /* 0x000000ff0e127208 */ /* 0x000fe40000800000 */
[----:B------:R-:W-:-:S07]  /*3b10*/  FSEL R19, R15, -QNAN , P1 ;  /* 0xfff000000f137808 */ /* 0x000fce0000800000 */
.L_x_56:
[----:B------:R-:W-:Y:S05]  /*3b20*/  BSYNC.RECONVERGENT B2 ;  /* 0x0000000000027941 */ /* 0x000fea0003800200 */
.L_x_54:
[----:B------:R-:W0:Y:S02]  /*3b30*/  F2F.F64.F32 R24, R24 ;  /* 0x0000001800187310 */ /* 0x000e240000201800 */
[----:B0-----:R-:W-:-:S10]  /*3b40*/  DADD R18, R24, R18 ;  /* 0x0000000018127229 */ /* 0x001fd40000000012 */
[----:B------:R-:W0:Y:S02]  /*3b50*/  F2F.F32.F64 R18, R18 ;  /* 0x0000001200127310 */ /* 0x000e240000301000 */
[----:B0-----:R-:W-:-:S06]  /*3b60*/  FMUL R15, R18, 10000 ;  /* 0x461c4000120f7820 */ /* 0x001fcc0000400000 */
[----:B------:R-:W0:Y:S02]  /*3b70*/  F2I.TRUNC.NTZ R15, R15 ;  /* 0x0000000f000f7305 */ /* 0x000e24000020f100 */
[----:B0-----:R1:W-:Y:S02]  /*3b80*/  STG.E desc[UR8][R12.64+-0x4], R15 ;  /* 0xfffffc0f0c007986 */ /* 0x0013e4000c101908 */
.L_x_47:
[----:B------:R-:W-:Y:S05]  /*3b90*/  BSYNC.RECONVERGENT B0 ;  /* 0x0000000000007941 */ /* 0x000fea0003800200 */
.L_x_46:
[----:B-1----:R-:W-:-:S04]  /*3ba0*/  I2FP.F32.S32 R15, R15 ;  /* 0x0000000f000f7245 */ /* 0x002fc80000201400 */
[----:B------:R-:W-:-:S13]  /*3bb0*/  FSETP.GEU.AND P1, PT, R20, R15, PT ;  /* 0x0000000f1400720b */ /* 0x000fda0003f2e000 */
[----:B------:R-:W-:Y:S02]  /*3bc0*/  @!P1 IMAD.MOV.U32 R20, RZ, RZ, R15 ;  /* 0x000000ffff149224 */ /* 0x000fe400078e000f */
[----:B------:R-:W-:-:S07]  /*3bd0*/  @!P1 IMAD.MOV.U32 R11, RZ, RZ, 0x3 ;  /* 0x00000003ff0b9424 */ /* 0x000fce00078e00ff */
.L_x_45:
[----:B------:R-:W-:Y:S05]  /*3be0*/  BSYNC.RECONVERGENT B1 ;  /* 0x0000000000017941 */ /* 0x000fea0003800200 */
.L_x_44:
[----:B------:R-:W-:Y:S01]  /*3bf0*/  ISETP.GE.AND P1, PT, R6, UR6, PT ;  /* 0x0000000606007c0c */ /* 0x000fe2000bf26270 */
[----:B------:R-:W-:Y:S04]  /*3c00*/  BSSY.RECONVERGENT B2, `(.L_x_57) ;  /* 0x000010f000027945 */ /* 0x000fe80003800200 */
[----:B------:R-:W-:Y:S08]  /*3c10*/  BSSY.RELIABLE B1, `(.L_x_58) ;  /* 0x0000102000017945 */ /* 0x000ff00003800100 */
[----:B------:R-:W-:Y:S05]  /*3c20*/  @P1 BRA `(.L_x_59) ;  /* 0x0000001000001947 */ /* 0x000fea0003800000 */
[----:B------:R-:W2:Y:S01]  /*3c30*/  LDG.E R15, desc[UR8][R12.64+0x4] ;  /* 0x000004080c0f7981 */ /* 0x000ea2000c1e1900 */
[----:B------:R-:W-:Y:S01]  /*3c40*/  BSSY.RECONVERGENT B0, `(.L_x_60) ;  /* 0x00000fa000007945 */ /* 0x000fe20003800200 */
[----:B------:R-:W-:Y:S01]  /*3c50*/  VIADD R0, R6, 0x1 ;  /* 0x0000000106007836 */ /* 0x000fe20000000000 */
[----:B--2---:R-:W-:-:S13]  /*3c60*/  ISETP.NE.AND P1, PT, R15, -0x80000000, PT ;  /* 0x800000000f00780c */ /* 0x004fda0003f25270 */
[----:B------:R-:W-:Y:S05]  /*3c70*/  @P1 BRA `(.L_x_61) ;  /* 0x0000000c00d81947 */ /* 0x000fea0003800000 */
[----:B------:R-:W-:Y:S01]  /*3c80*/  I2FP.F32.S32 R18, R0 ;  /* 0x0000000000127245 */ /* 0x000fe20000201400 */
[----:B------:R-:W-:Y:S04]  /*3c90*/  BSSY.RECONVERGENT B3, `(.L_x_62) ;  /* 0x0000036000037945 */ /* 0x000fe80003800200 */
[----:B------:R-:W-:Y:S01]  /*3ca0*/  FFMA R18, R18, R4, R9 ;  /* 0x0000000412127223 */ /* 0x000fe20000000009 */
[----:B------:R-:W-:Y:S06]  /*3cb0*/  @!P0 BRA `(.L_x_63) ;  /* 0x0000000000cc8947 */ /* 0x000fec0003800000 */
[----:B------:R-:W-:-:S13]  /*3cc0*/  FSETP.NEU.AND P0, PT, |R7|, +INF , PT ;  /* 0x7f8000000700780b */ /* 0x000fda0003f0d200 */
[----:B------:R-:W-:Y:S01]  /*3cd0*/  @!P0 FMUL R8, RZ, R7 ;  /* 0x00000007ff088220 */ /* 0x000fe20000400000 */
[----:B------:R-:W-:Y:S01]  /*3ce0*/  @!P0 IMAD.MOV.U32 R10, RZ, RZ, RZ ;  /* 0x000000ffff0a8224 */ /* 0x000fe200078e00ff */
[----:B------:R-:W-:Y:S06]  /*3cf0*/  @!P0 BRA `(.L_x_63) ;  /* 0x0000000000bc8947 */ /* 0x000fec0003800000 */
[----:B------:R-:W1:Y:S01]  /*3d00*/  LDC.64 R8, c[0x4][RZ] ;  /* 0x01000000ff087b82 */ /* 0x000e620000000a00 */
[----:B------:R-:W-:Y:S01]  /*3d10*/  IMAD.SHL.U32 R14, R7, 0x100, RZ ;  /* 0x00000100070e7824 */ /* 0x000fe200078e00ff */
[----:B------:R-:W-:Y:S01]  /*3d20*/  UMOV UR4, URZ ;  /* 0x000000ff00047c82 */ /* 0x000fe20008000000 */
[----:B------:R-:W-:Y:S02]  /*3d30*/  IMAD.MOV.U32 R10, RZ, RZ, RZ ;  /* 0x000000ffff0a7224 */ /* 0x000fe400078e00ff */
[----:B------:R-:W-:Y:S01]  /*3d40*/  IMAD.MOV.U32 R19, RZ, RZ, RZ ;  /* 0x000000ffff137224 */ /* 0x000fe200078e00ff */
[----:B------:R-:W-:-:S07]  /*3d50*/  LOP3.LUT R23, R14, 0x80000000, RZ, 0xfc, !PT ;  /* 0x800000000e177812 */ /* 0x000fce00078efcff */
.L_x_64:
[----:B-1----:R-:W-:-:S06]  /*3d60*/  IMAD.WIDE.U32 R14, R19, 0x4, R8 ;  /* 0x00000004130e7825 */ /* 0x002fcc00078e0008 */
[----:B--2---:R-:W2:Y:S01]  /*3d70*/  LDG.E.CONSTANT R14, desc[UR8][R14.64] ;  /* 0x000000080e0e7981 */ /* 0x004ea2000c1e9900 */
[C---:B0-----:R-:W-:Y:S02]  /*3d80*/  IMAD R21, R19.reuse, 0x4, R1 ;  /* 0x0000000413157824 */ /* 0x041fe400078e0201 */
[----:B------:R-:W-:-:S05]  /*3d90*/  VIADD R19, R19, 0x1 ;  /* 0x0000000113137836 */ /* 0x000fca0000000000 */
[----:B------:R-:W-:Y:S01]  /*3da0*/  ISETP.NE.AND P0, PT, R19, 0x6, PT ;  /* 0x000000061300780c */ /* 0x000fe20003f05270 */
[----:B--2---:R-:W-:-:S03]  /*3db0*/  IMAD.WIDE.U32 R16, R14, R23, RZ ;  /* 0x000000170e107225 */ /* 0x004fc600078e00ff */
[----:B------:R-:W-:-:S04]  /*3dc0*/  IADD3 R16, P1, PT, R16, R10, RZ ;  /* 0x0000000a10107210 */ /* 0x000fc80007f3e0ff */
[----:B------:R-:W-:Y:S01]  /*3dd0*/  IADD3.X R10, PT, PT, R17, UR4, RZ, P1, !PT ;  /* 0x00000004110a7c10 */ /* 0x000fe20008ffe4ff */
[----:B------:R2:W-:Y:S04]  /*3de0*/  STL [R21], R16 ;  /* 0x0000001015007387 */ /* 0x0005e80000100800 */
[----:B------:R-:W-:Y:S05]  /*3df0*/  @P0 BRA `(.L_x_64) ;  /* 0xfffffffc00d80947 */ /* 0x000fea000383ffff */
[----:B------:R-:W-:Y:S01]  /*3e00*/  SHF.R.U32.HI R15, RZ, 0x17, R7 ;  /* 0x00000017ff0f7819 */ /* 0x000fe20000011607 */
[----:B------:R0:W-:Y:S03]  /*3e10*/  STL [R1+0x18], R10 ;  /* 0x0000180a01007387 */ /* 0x0001e60000100800 */
[C---:B------:R-:W-:Y:S02]  /*3e20*/  LOP3.LUT R8, R15.reuse, 0xe0, RZ, 0xc0, !PT ;  /* 0x000000e00f087812 */ /* 0x040fe400078ec0ff */
[----:B------:R-:W-:-:S03]  /*3e30*/  LOP3.LUT P0, RZ, R15, 0x1f, RZ, 0xc0, !PT ;  /* 0x0000001f0fff7812 */ /* 0x000fc6000780c0ff */
[----:B------:R-:W-:-:S05]  /*3e40*/  VIADD R8, R8, 0xffffff80 ;  /* 0xffffff8008087836 */ /* 0x000fca0000000000 */
[----:B------:R-:W-:-:S05]  /*3e50*/  SHF.R.U32.HI R8, RZ, 0x5, R8 ;  /* 0x00000005ff087819 */ /* 0x000fca0000011608 */
[----:B--2---:R-:W-:-:S05]  /*3e60*/  IMAD R16, R8, -0x4, R1 ;  /* 0xfffffffc08107824 */ /* 0x004fca00078e0201 */
        /* <DEDUP_REMOVED lines=9> */
[C---:B------:R-:W-:Y:S01]  /*3f00*/  SHF.L.W.U32.HI R22, R9.reuse, 0x2, R14 ;  /* 0x0000000209167819 */ /* 0x040fe20000010e0e */
[----:B------:R-:W-:-:S03]  /*3f10*/  IMAD.SHL.U32 R9, R9, 0x4, RZ ;  /* 0x0000000409097824 */ /* 0x000fc600078e00ff */
[----:B------:R-:W-:Y:S02]  /*3f20*/  SHF.R.S32.HI R15, RZ, 0x1f, R22 ;  /* 0x0000001fff0f7819 */ /* 0x000fe40000011416 */
[----:B------:R-:W-:Y:S02]  /*3f30*/  LOP3.LUT R7, R22, R7, RZ, 0x3c, !PT ;  /* 0x0000000716077212 */ /* 0x000fe400078e3cff */
[C---:B------:R-:W-:Y:S02]  /*3f40*/  LOP3.LUT R8, R15.reuse, R9, RZ, 0x3c, !PT ;  /* 0x000000090f087212 */ /* 0x040fe400078e3cff */
[----:B------:R-:W-:Y:S02]  /*3f50*/  LOP3.LUT R9, R15, R22, RZ, 0x3c, !PT ;  /* 0x000000160f097212 */ /* 0x000fe400078e3cff */
[----:B------:R-:W-:Y:S02]  /*3f60*/  SHF.R.U32.HI R15, RZ, 0x1e, R14 ;  /* 0x0000001eff0f7819 */ /* 0x000fe4000001160e */
[----:B------:R-:W-:-:S02]  /*3f70*/  ISETP.GE.AND P0, PT, R7, RZ, PT ;  /* 0x000000ff0700720c */ /* 0x000fc40003f06270 */
[----:B------:R-:W1:Y:S01]  /*3f80*/  I2F.F64.S64 R8, R8 ;  /* 0x0000000800087312 */ /* 0x000e620000301c00 */
[----:B0-----:R-:W-:-:S05]  /*3f90*/  LEA.HI R10, R22, R15, RZ, 0x1 ;  /* 0x0000000f160a7211 */ /* 0x001fca00078f08ff */
[----:B------:R-:W-:-:S04]  /*3fa0*/  IMAD.MOV R7, RZ, RZ, -R10 ;  /* 0x000000ffff077224 */ /* 0x000fc800078e0a0a */
[----:B------:R-:W-:Y:S01]  /*3fb0*/  @!P1 IMAD.MOV.U32 R10, RZ, RZ, R7 ;  /* 0x000000ffff0a9224 */ /* 0x000fe200078e0007 */
[----:B-1----:R-:W-:-:S10]  /*3fc0*/  DMUL R16, R8, UR4 ;  /* 0x0000000408107c28 */ /* 0x002fd40008000000 */
[----:B------:R-:W0:Y:S02]  /*3fd0*/  F2F.F32.F64 R16, R16 ;  /* 0x0000001000107310 */ /* 0x000e240000301000 */
[----:B0-----:R-:W-:-:S07]  /*3fe0*/  FSEL R8, -R16, R16, !P0 ;  /* 0x0000001010087208 */ /* 0x001fce0004000100 */
.L_x_63:
[----:B------:R-:W-:Y:S05]  /*3ff0*/  BSYNC.RECONVERGENT B3 ;  /* 0x0000000000037941 */ /* 0x000fea0003800200 */
.L_x_62:
[----:B------:R-:W-:Y:S01]  /*4000*/  FMUL R19, R18, 0.5 ;  /* 0x3f00000012137820 */ /* 0x000fe20000400000 */
[----:B------:R-:W-:Y:S01]  /*4010*/  LOP3.LUT R7, R10, 0x1, RZ, 0xc0, !PT ;  /* 0x000000010a077812 */ /* 0x000fe200078ec0ff */
[----:B------:R-:W-:Y:S02]  /*4020*/  IMAD.MOV.U32 R17, RZ, RZ, 0x37cbac00 ;  /* 0x37cbac00ff117424 */ /* 0x000fe400078e00ff */
[----:B------:R-:W-:Y:S01]  /*4030*/  FMUL R9, R8, R8 ;  /* 0x0000000808097220 */ /* 0x000fe20000400000 */
[----:B------:R-:W-:Y:S01]  /*4040*/  FMUL R24, R19, 0.63661974668502807617 ;  /* 0x3f22f98313187820 */ /* 0x000fe20000400000 */
[----:B------:R-:W-:Y:S01]  /*4050*/  ISETP.NE.U32.AND P0, PT, R7, 0x1, PT ;  /* 0x000000010700780c */ /* 0x000fe20003f05070 */
[----:B------:R-:W-:Y:S02]  /*4060*/  IMAD.MOV.U32 R7, RZ, RZ, 0x3d2aaabb ;  /* 0x3d2aaabbff077424 */ /* 0x000fe400078e00ff */
[----:B------:R-:W-:Y:S01]  /*4070*/  FFMA R14, R9, R17, -0.0013887860113754868507 ;  /* 0xbab607ed090e7423 */ /* 0x000fe20000000011 */
[----:B------:R-:W-:Y:S01]  /*4080*/  IMAD.MOV.U32 R16, RZ, RZ, 0x3effffff ;  /* 0x3effffffff107424 */ /* 0x000fe200078e00ff */
[----:B------:R-:W-:Y:S01]  /*4090*/  LOP3.LUT P1, RZ, R10, 0x2, RZ, 0xc0, !PT ;  /* 0x000000020aff7812 */ /* 0x000fe2000782c0ff */
[----:B------:R-:W1:Y:S01]  /*40a0*/  F2I.NTZ R24, R24 ;  /* 0x0000001800187305 */ /* 0x000e620000203100 */
[----:B------:R-:W-:Y:S01]  /*40b0*/  FSEL R22, R7, 0.0083327032625675201416, !P0 ;  /* 0x3c0885e407167808 */ /* 0x000fe20004000000 */
[----:B------:R-:W-:Y:S01]  /*40c0*/  BSSY.RECONVERGENT B3, `(.L_x_65) ;  /* 0x0000042000037945 */ /* 0x000fe20003800200 */
[----:B------:R-:W-:-:S02]  /*40d0*/  FSEL R14, R14, -0.00019574658654164522886, !P0 ;  /* 0xb94d41530e0e7808 */ /* 0x000fc40004000000 */
[----:B------:R-:W-:Y:S02]  /*40e0*/  FSEL R10, -R16, -0.16666662693023681641, !P0 ;  /* 0xbe2aaaa8100a7808 */ /* 0x000fe40004000100 */
[----:B------:R-:W-:Y:S01]  /*40f0*/  FSEL R8, R8, 1, P0 ;  /* 0x3f80000008087808 */ /* 0x000fe20000000000 */
[----:B------:R-:W-:Y:S01]  /*4100*/  FFMA R14, R9, R14, R22 ;  /* 0x0000000e090e7223 */ /* 0x000fe20000000016 */
[----:B------:R-:W-:-:S03]  /*4110*/  FSETP.GE.AND P0, PT, |R19|, 105615, PT ;  /* 0x47ce47801300780b */ /* 0x000fc60003f06200 */
[C---:B------:R-:W-:Y:S01]  /*4120*/  FFMA R10, R9.reuse, R14, R10 ;  /* 0x0000000e090a7223 */ /* 0x040fe2000000000a */
[----:B------:R-:W-:Y:S01]  /*4130*/  FFMA R9, R9, R8, RZ ;  /* 0x0000000809097223 */ /* 0x000fe200000000ff */
[----:B-1----:R-:W-:-:S03]  /*4140*/  I2FP.F32.S32 R22, R24 ;  /* 0x0000001800167245 */ /* 0x002fc60000201400 */
[----:B------:R-:W-:Y:S02]  /*4150*/  FFMA R10, R9, R10, R8 ;  /* 0x0000000a090a7223 */ /* 0x000fe40000000008 */
[C---:B------:R-:W-:Y:S02]  /*4160*/  FFMA R15, R22.reuse, -1.5707962512969970703, R19 ;  /* 0xbfc90fda160f7823 */ /* 0x040fe40000000013 */
[----:B------:R-:W-:Y:S02]  /*4170*/  @P1 FADD R10, RZ, -R10 ;  /* 0x8000000aff0a1221 */ /* 0x000fe40000000000 */
[----:B------:R-:W-:-:S04]  /*4180*/  FFMA R15, R22, -7.5497894158615963534e-08, R15 ;  /* 0xb3a22168160f7823 */ /* 0x000fc8000000000f */
[----:B0-----:R-:W-:Y:S01]  /*4190*/  FFMA R21, R22, -5.3903029534742383927e-15, R15 ;  /* 0xa7c234c516157823 */ /* 0x001fe2000000000f */
        /* <DEDUP_REMOVED lines=10> */
.L_x_67:
[----:B0-----:R-:W0:Y:S02]  /*4240*/  LDC.64 R8, c[0x4][RZ] ;  /* 0x01000000ff087b82 */ /* 0x001e240000000a00 */
[----:B0-----:R-:W-:-:S05]  /*4250*/  IMAD.WIDE.U32 R14, R21, 0x4, R8 ;  /* 0x00000004150e7825 */ /* 0x001fca00078e0008 */
[----:B------:R-:W2:Y:S01]  /*4260*/  LDG.E.CONSTANT R8, desc[UR8][R14.64] ;  /* 0x000000080e087981 */ /* 0x000ea2000c1e9900 */
        /* <DEDUP_REMOVED lines=24> */
[C-C-:B0-----:R-:W-:Y:S01]  /*43f0*/  SHF.L.W.U32.HI R24, R8.reuse, 0x2, R21.reuse ;  /* 0x0000000208187819 */ /* 0x141fe20000010e15 */
        /* <DEDUP_REMOVED lines=13> */
[----:B01----:R-:W-:-:S07]  /*44d0*/  FSEL R21, -R14, R14, !P1 ;  /* 0x0000000e0e157208 */ /* 0x003fce0004800100 */
.L_x_66:
[----:B------:R-:W-:Y:S05]  /*44e0*/  BSYNC.RECONVERGENT B3 ;  /* 0x0000000000037941 */ /* 0x000fea0003800200 */
.L_x_65:
        /* <DEDUP_REMOVED lines=13> */
[----:B------:R-:W-:Y:S01]  /*45c0*/  FSEL R19, -R16, -0.16666662693023681641, P0 ;  /* 0xbe2aaaa810137808 */ /* 0x000fe20000000100 */
[----:B------:R-:W-:Y:S01]  /*45d0*/  FADD R16, R10, R10 ;  /* 0x0000000a0a107221 */ /* 0x000fe20000000000 */
[----:B------:R-:W-:Y:S02]  /*45e0*/  IMAD.MOV.U32 R10, RZ, RZ, -0x3ff ;  /* 0xfffffc01ff0a7424 */ /* 0x000fe400078e00ff */
[C---:B------:R-:W-:Y:S01]  /*45f0*/  FFMA R17, R22.reuse, R17, R7 ;  /* 0x0000001116117223 */ /* 0x040fe20000000007 */
[----:B------:R-:W-:Y:S02]  /*4600*/  FSEL R7, R21, 1, !P0 ;  /* 0x3f80000015077808 */ /* 0x000fe40004000000 */
[----:B------:R-:W-:Y:S01]  /*4610*/  DADD R14, -RZ, |R14| ;  /* 0x00000000ff0e7229 */ /* 0x000fe2000000050e */
[----:B------:R-:W-:-:S02]  /*4620*/  FFMA R17, R22, R17, R19 ;  /* 0x0000001116117223 */ /* 0x000fc40000000013 */
[----:B------:R-:W-:-:S04]  /*4630*/  FFMA R22, R22, R7, RZ ;  /* 0x0000000716167223 */ /* 0x000fc800000000ff */
[----:B------:R-:W-:-:S03]  /*4640*/  FFMA R7, R22, R17, R7 ;  /* 0x0000001116077223 */ /* 0x000fc60000000007 */
[----:B------:R-:W-:Y:S01]  /*4650*/  ISETP.GT.AND P2, PT, R15, 0xfffff, PT ;  /* 0x000fffff0f00780c */ /* 0x000fe20003f44270 */
[--C-:B------:R-:W-:Y:S02]  /*4660*/  IMAD.MOV.U32 R8, RZ, RZ, R14.reuse ;  /* 0x000000ffff087224 */ /* 0x100fe400078e000e */
[----:B------:R-:W-:Y:S01]  /*4670*/  @P1 FADD R7, RZ, -R7 ;  /* 0x80000007ff071221 */ /* 0x000fe20000000000 */
[--C-:B------:R-:W-:Y:S02]  /*4680*/  IMAD.MOV.U32 R9, RZ, RZ, R15.reuse ;  /* 0x000000ffff097224 */ /* 0x100fe400078e000f */
[----:B------:R-:W-:Y:S02]  /*4690*/  IMAD.MOV.U32 R21, RZ, RZ, R15 ;  /* 0x000000ffff157224 */ /* 0x000fe400078e000f */
[----:B------:R-:W-:Y:S01]  /*46a0*/  FMUL R7, R7, R16 ;  /* 0x0000001007077220 */ /* 0x000fe20000400000 */
[----:B------:R-:W-:-:S04]  /*46b0*/  IMAD.MOV.U32 R18, RZ, RZ, R14 ;  /* 0x000000ffff127224 */ /* 0x000fc800078e000e */
        /* <DEDUP_REMOVED lines=8> */
[----:B------:R-:W-:Y:S01]  /*4740*/  IMAD.MOV.U32 R14, RZ, RZ, RZ ;  /* 0x000000ffff0e7224 */ /* 0x000fe200078e00ff */
[----:B------:R-:W-:Y:S01]  /*4750*/  UMOV UR4, 0x3ae80f1e ;  /* 0x3ae80f1e00047882 */ /* 0x000fe20000000000 */
[----:B------:R-:W-:Y:S01]  /*4760*/  UMOV UR5, 0x3eb1380b ;  /* 0x3eb1380b00057882 */ /* 0x000fe20000000000 */
[----:B------:R-:W-:Y:S02]  /*4770*/  LOP3.LUT R19, R8, 0x3ff00000, RZ, 0xfc, !PT ;  /* 0x3ff0000008137812 */ /* 0x000fe400078efcff */
[----:B------:R-:W-:Y:S02]  /*4780*/  LEA.HI R10, R21, R10, RZ, 0xc ;  /* 0x0000000a150a7211 */ /* 0x000fe400078f60ff */
[----:B------:R-:W-:-:S13]  /*4790*/  ISETP.GE.U32.AND P0, PT, R19, 0x3ff6a09f, PT ;  /* 0x3ff6a09f1300780c */ /* 0x000fda0003f06070 */
[----:B------:R-:W-:Y:S02]  /*47a0*/  @P0 VIADD R9, R19, 0xfff00000 ;  /* 0xfff0000013090836 */ /* 0x000fe40000000000 */
[----:B------:R-:W-:Y:S02]  /*47b0*/  @P0 VIADD R10, R10, 0x1 ;  /* 0x000000010a0a0836 */ /* 0x000fe40000000000 */
[----:B------:R-:W-:-:S06]  /*47c0*/  @P0 IMAD.MOV.U32 R19, RZ, RZ, R9 ;  /* 0x000000ffff130224 */ /* 0x000fcc00078e0009 */
[C---:B------:R-:W-:Y:S02]  /*47d0*/  DADD R22, R18.reuse, 1 ;  /* 0x3ff0000012167429 */ /* 0x040fe40000000000 */
[----:B------:R-:W-:-:S04]  /*47e0*/  DADD R18, R18, -1 ;  /* 0xbff0000012127429 */ /* 0x000fc80000000000 */
[----:B------:R-:W0:Y:S02]  /*47f0*/  MUFU.RCP64H R15, R23 ;  /* 0x00000017000f7308 */ /* 0x000e240000001800 */
[----:B0-----:R-:W-:Y:S01]  /*4800*/  DFMA R8, -R22, R14, 1 ;  /* 0x3ff000001608742b */ /* 0x001fe2000000010e */
[----:B------:R-:W-:Y:S02]  /*4810*/  IMAD.MOV.U32 R22, RZ, RZ, -0x748574fc ;  /* 0x8b7a8b04ff167424 */ /* 0x000fe400078e00ff */
[----:B------:R-:W-:-:S05]  /*4820*/  IMAD.MOV.U32 R23, RZ, RZ, 0x3ed0ee25 ;  /* 0x3ed0ee25ff177424 */ /* 0x000fca00078e00ff */
        /* <DEDUP_REMOVED lines=8> */
[----:B------:R-:W-:Y:S02]  /*48b0*/  DMUL R16, R8, R16 ;  /* 0x0000001008107228 */ /* 0x000fe40000000000 */
        /* <DEDUP_REMOVED lines=23> */
[----:B------:R-:W-:Y:S01]  /*4a30*/  DFMA R24, R18, R24, UR4 ;  /* 0x0000000412187e2b */ /* 0x000fe20008000018 */
[----:B------:R-:W-:Y:S01]  /*4a40*/  UMOV UR4, 0xfefa39ef ;  /* 0xfefa39ef00047882 */ /* 0x000fe20000000000 */
[----:B------:R-:W-:-:S02]  /*4a50*/  UMOV UR5, 0x3fe62e42 ;  /* 0x3fe62e4200057882 */ /* 0x000fc40000000000 */
[----:B------:R-:W-:-:S04]  /*4a60*/  DFMA R8, R22, UR4, R14 ;  /* 0x0000000416087c2b */ /* 0x000fc8000800000e */
[----:B------:R-:W-:-:S04]  /*4a70*/  DMUL R24, R18, R24 ;  /* 0x0000001812187228 */ /* 0x000fc80000000000 */
[----:B------:R-:W-:Y:S01]  /*4a80*/  DFMA R18, R22, -UR4, R8 ;  /* 0x8000000416127c2b */ /* 0x000fe20008000008 */
[----:B------:R-:W-:Y:S01]  /*4a90*/  UMOV UR4, 0x3b39803f ;  /* 0x3b39803f00047882 */ /* 0x000fe20000000000 */
[----:B------:R-:W-:Y:S02]  /*4aa0*/  UMOV UR5, 0x3c7abc9e ;  /* 0x3c7abc9e00057882 */ /* 0x000fe40000000000 */
[----:B------:R-:W-:-:S04]  /*4ab0*/  DFMA R16, R14, R24, R16 ;  /* 0x000000180e10722b */ /* 0x000fc80000000010 */
[----:B------:R-:W-:-:S08]  /*4ac0*/  DADD R18, -R14, R18 ;  /* 0x000000000e127229 */ /* 0x000fd00000000112 */
[----:B------:R-:W-:-:S08]  /*4ad0*/  DADD R16, R16, -R18 ;  /* 0x0000000010107229 */ /* 0x000fd00000000812 */
[----:B------:R-:W-:-:S08]  /*4ae0*/  DFMA R16, R22, UR4, R16 ;  /* 0x0000000416107c2b */ /* 0x000fd00008000010 */
[----:B------:R-:W-:Y:S01]  /*4af0*/  DADD R8, R8, R16 ;  /* 0x0000000008087229 */ /* 0x000fe20000000010 */
[----:B------:R-:W-:Y:S10]  /*4b00*/  BRA `(.L_x_70) ;  /* 0x0000000000187947 */ /* 0x000ff40003800000 */
.L_x_69:
[----:B------:R-:W-:Y:S01]  /*4b10*/  IMAD.MOV.U32 R14, RZ, RZ, 0x0 ;  /* 0x00000000ff0e7424 */ /* 0x000fe200078e00ff */
[----:B------:R-:W-:Y:S01]  /*4b20*/  LOP3.LUT P0, RZ, R9, 0x7fffffff, RZ, 0xc0, !PT ;  /* 0x7fffffff09ff7812 */ /* 0x000fe2000780c0ff */
[----:B------:R-:W-:-:S06]  /*4b30*/  IMAD.MOV.U32 R15, RZ, RZ, 0x7ff00000 ;  /* 0x7ff00000ff0f7424 */ /* 0x000fcc00078e00ff */
[----:B------:R-:W-:-:S10]  /*4b40*/  DFMA R14, R8, R14, +INF ;  /* 0x7ff00000080e742b */ /* 0x000fd4000000000e */
[----:B------:R-:W-:Y:S02]  /*4b50*/  FSEL R8, R14, RZ, P0 ;  /* 0x000000ff0e087208 */ /* 0x000fe40000000000 */
[----:B------:R-:W-:-:S07]  /*4b60*/  FSEL R9, R15, -QNAN , P0 ;  /* 0xfff000000f097808 */ /* 0x000fce0000000000 */
.L_x_70:
[----:B------:R-:W-:Y:S05]  /*4b70*/  BSYNC.RECONVERGENT B3 ;  /* 0x0000000000037941 */ /* 0x000fea0003800200 */
.L_x_68:
[----:B------:R-:W0:Y:S02]  /*4b80*/  F2F.F64.F32 R14, R7 ;  /* 0x00000007000e7310 */ /* 0x000e240000201800 */
[----:B0-----:R-:W-:-:S10]  /*4b90*/  DADD R8, R14, R8 ;  /* 0x000000000e087229 */ /* 0x001fd40000000008 */
[----:B------:R-:W0:Y:S02]  /*4ba0*/  F2F.F32.F64 R8, R8 ;  /* 0x0000000800087310 */ /* 0x000e240000301000 */
[----:B0-----:R-:W-:-:S06]  /*4bb0*/  FMUL R15, R8, 10000 ;  /* 0x461c4000080f7820 */ /* 0x001fcc0000400000 */
[----:B------:R-:W0:Y:S02]  /*4bc0*/  F2I.TRUNC.NTZ R15, R15 ;  /* 0x0000000f000f7305 */ /* 0x000e24000020f100 */
[----:B0-----:R1:W-:Y:S02]  /*4bd0*/  STG.E desc[UR8][R12.64+0x4], R15 ;  /* 0x0000040f0c007986 */ /* 0x0013e4000c101908 */
.L_x_61:
[----:B------:R-:W-:Y:S05]  /*4be0*/  BSYNC.RECONVERGENT B0 ;  /* 0x0000000000007941 */ /* 0x000fea0003800200 */
.L_x_60:
[----:B-1----:R-:W-:-:S04]  /*4bf0*/  I2FP.F32.S32 R15, R15 ;  /* 0x0000000f000f7245 */ /* 0x002fc80000201400 */
[----:B------:R-:W-:-:S13]  /*4c00*/  FSETP.GEU.AND P0, PT, R20, R15, PT ;  /* 0x0000000f1400720b */ /* 0x000fda0003f0e000 */
[----:B------:R-:W-:Y:S05]  /*4c10*/  @!P0 BREAK.RELIABLE B1 ;  /* 0x0000000000018942 */ /* 0x000fea0003800100 */
[----:B------:R-:W-:Y:S05]  /*4c20*/  @!P0 BRA `(.L_x_71) ;  /* 0x0000000000308947 */ /* 0x000fea0003800000 */
.L_x_59:
[----:B------:R-:W-:Y:S05]  /*4c30*/  BSYNC.RELIABLE B1 ;  /* 0x0000000000017941 */ /* 0x000fea0003800100 */
.L_x_58:
[----:B------:R-:W-:-:S13]  /*4c40*/  ISETP.GT.AND P0, PT, R11, 0x1, PT ;  /* 0x000000010b00780c */ /* 0x000fda0003f04270 */
[----:B------:R-:W-:Y:S05]  /*4c50*/  @!P0 BRA `(.L_x_72) ;  /* 0x0000000000148947 */ /* 0x000fea0003800000 */
[----:B------:R-:W-:-:S13]  /*4c60*/  ISETP.NE.AND P0, PT, R11, 0x2, PT ;  /* 0x000000020b00780c */ /* 0x000fda0003f05270 */
[----:B------:R-:W-:Y:S01]  /*4c70*/  @P0 IADD3 R0, PT, PT, R6, -0x1, RZ ;  /* 0xffffffff06000810 */ /* 0x000fe20007ffe0ff */
[----:B------:R-:W-:Y:S02]  /*4c80*/  @!P0 VIADD R5, R5, 0x1 ;  /* 0x0000000105058836 */ /* 0x000fe40000000000 */
[----:B------:R-:W-:Y:S01]  /*4c90*/  @!P0 IMAD.MOV.U32 R0, RZ, RZ, R6 ;  /* 0x000000ffff008224 */ /* 0x000fe200078e0006 */
[----:B------:R-:W-:Y:S06]  /*4ca0*/  BRA `(.L_x_71) ;  /* 0x0000000000107947 */ /* 0x000fec0003800000 */
.L_x_72:
[----:B------:R-:W-:-:S13]  /*4cb0*/  ISETP.NE.AND P0, PT, R11, 0x1, PT ;  /* 0x000000010b00780c */ /* 0x000fda0003f05270 */
[----:B------:R-:W-:Y:S05]  /*4cc0*/  @P0 BRA `(.L_x_73) ;  /* 0x0000000000600947 */ /* 0x000fea0003800000 */
[----:B------:R-:W-:Y:S02]  /*4cd0*/  VIADD R5, R5, 0xffffffff ;  /* 0xffffffff05057836 */ /* 0x000fe40000000000 */
[----:B------:R-:W-:-:S07]  /*4ce0*/  IMAD.MOV.U32 R0, RZ, RZ, R6 ;  /* 0x000000ffff007224 */ /* 0x000fce00078e0006 */
.L_x_71:
[----:B------:R-:W-:Y:S05]  /*4cf0*/  BSYNC.RECONVERGENT B2 ;  /* 0x0000000000027941 */ /* 0x000fea0003800200 */
.L_x_57:
[----:B------:R-:W0:Y:S01]  /*4d00*/  LDG.E R9, desc[UR8][R28.64+0xc] ;  /* 0x00000c081c097981 */ /* 0x000e22000c1e1900 */
[----:B------:R-:W1:Y:S01]  /*4d10*/  LDCU UR4, c[0x0][0x3a4] ;  /* 0x00007480ff0477ac */ /* 0x000e620008000800 */
[----:B------:R-:W-:Y:S02]  /*4d20*/  IMAD.MOV.U32 R15, RZ, RZ, 0x1 ;  /* 0x00000001ff0f7424 */ /* 0x000fe400078e00ff */
[----:B------:R-:W-:Y:S01]  /*4d30*/  IMAD.MOV.U32 R14, RZ, RZ, RZ ;  /* 0x000000ffff0e7224 */ /* 0x000fe200078e00ff */
[----:B------:R-:W2:Y:S01]  /*4d40*/  LDCU.64 UR10, c[0x0][0x388] ;  /* 0x00007100ff0a77ac */ /* 0x000ea20008000a00 */
[----:B------:R3:W-:Y:S04]  /*4d50*/  STG.E desc[UR8][R28.64+0x4], R5 ;  /* 0x000004051c007986 */ /* 0x0007e8000c101908 */
[----:B------:R3:W-:Y:S01]  /*4d60*/  STG.E desc[UR8][R28.64+0x8], R0 ;  /* 0x000008001c007986 */ /* 0x0007e2000c101908 */
[----:B-1----:R-:W-:-:S04]  /*4d70*/  IMAD R17, R5, UR4, RZ ;  /* 0x0000000405117c24 */ /* 0x002fc8000f8e02ff */
[----:B------:R-:W-:-:S04]  /*4d80*/  IMAD.IADD R11, R17, 0x1, R0 ;  /* 0x00000001110b7824 */ /* 0x000fc800078e0200 */
[----:B------:R-:W-:-:S03]  /*4d90*/  IMAD.WIDE R6, R11, 0x4, RZ ;  /* 0x000000040b067825 */ /* 0x000fc600078e02ff */
[----:B--2---:R-:W-:Y:S01]  /*4da0*/  IADD3 R8, P0, PT, R6, UR10, RZ ;  /* 0x0000000a06087c10 */ /* 0x004fe2000ff1e0ff */
[----:B0-----:R-:W-:-:S03]  /*4db0*/  VIADD R13, R9, 0x1 ;  /* 0x00000001090d7836 */ /* 0x001fc60000000000 */
[----:B------:R-:W-:Y:S02]  /*4dc0*/  IADD3.X R9, PT, PT, R7, UR11, RZ, P0, !PT ;  /* 0x0000000b07097c10 */ /* 0x000fe400087fe4ff */
[----:B------:R3:W-:Y:S04]  /*4dd0*/  STG.E desc[UR8][R28.64+0xc], R13 ;  /* 0x00000c0d1c007986 */ /* 0x0007e8000c101908 */
[----:B------:R-:W2:Y:S01]  /*4de0*/  ATOMG.E.CAS.STRONG.GPU PT, R8, [R8], R14, R15 ;  /* 0x0000000e080873a9 */ /* 0x000ea200001ee10f */
[----:B------:R-:W-:Y:S02]  /*4df0*/  IMAD.MOV.U32 R18, RZ, RZ, R6 ;  /* 0x000000ffff127224 */ /* 0x000fe400078e0006 */
[----:B------:R-:W-:Y:S02]  /*4e00*/  IMAD.MOV.U32 R12, RZ, RZ, R7 ;  /* 0x000000ffff0c7224 */ /* 0x000fe400078e0007 */
[----:B------:R-:W-:Y:S01]  /*4e10*/  IMAD.MOV.U32 R6, RZ, RZ, R0 ;  /* 0x000000ffff067224 */ /* 0x000fe200078e0000 */
[----:B--2---:R-:W-:-:S13]  /*4e20*/  ISETP.NE.AND P0, PT, R8, RZ, PT ;  /* 0x000000ff0800720c */ /* 0x004fda0003f05270 */
[----:B---3--:R-:W-:Y:S05]  /*4e30*/  @!P0 BRA `(.L_x_74) ;  /* 0xffffffb400708947 */ /* 0x008fea000383ffff */
[----:B------:R-:W-:Y:S05]  /*4e40*/  EXIT ;  /* 0x000000000000794d */ /* 0x000fea0003800000 */
.L_x_73:
[----:B------:R-:W-:Y:S04]  /*4e50*/  STG.E desc[UR8][R28.64+0x10], R2 ;  /* 0x000010021c007986 */ /* 0x000fe8000c101908 */
[----:B------:R-:W-:Y:S04]  /*4e60*/  STG.E desc[UR8][R28.64+0x4], R5 ;  /* 0x000004051c007986 */ /* 0x000fe8000c101908 */
[----:B------:R-:W-:Y:S01]  /*4e70*/  STG.E desc[UR8][R28.64+0x8], R6 ;  /* 0x000008061c007986 */ /* 0x000fe2000c101908 */
[----:B------:R-:W-:Y:S05]  /*4e80*/  EXIT ;  /* 0x000000000000794d */ /* 0x000fea0003800000 */
        .weak           $__internal_0_$__cuda_sm3x_div_rn_noftz_f32_slowpath
        .type           $__internal_0_$__cuda_sm3x_div_rn_noftz_f32_slowpath,@function
        .size           $__internal_0_$__cuda_sm3x_div_rn_noftz_f32_slowpath,(.L_x_85 - $__internal_0_$__cuda_sm3x_div_rn_noftz_f32_slowpath)
$__internal_0_$__cuda_sm3x_div_rn_noftz_f32_slowpath:
[----:B------:R-:W-:Y:S02]  /*4e90*/  SHF.R.U32.HI R7, RZ, 0x17, R5 ;  /* 0x00000017ff077819 */ /* 0x000fe40000011605 */
[----:B------:R-:W-:Y:S02]  /*4ea0*/  SHF.R.U32.HI R6, RZ, 0x17, R0 ;  /* 0x00000017ff067819 */ /* 0x000fe40000011600 */
[----:B------:R-:W-:Y:S02]  /*4eb0*/  LOP3.LUT R12, R7, 0xff, RZ, 0xc0, !PT ;  /* 0x000000ff070c7812 */ /* 0x000fe400078ec0ff */
[----:B------:R-:W-:-:S03]  /*4ec0*/  LOP3.LUT R10, R6, 0xff, RZ, 0xc0, !PT ;  /* 0x000000ff060a7812 */ /* 0x000fc600078ec0ff */
[----:B------:R-:W-:Y:S02]  /*4ed0*/  VIADD R8, R12, 0xffffffff ;  /* 0xffffffff0c087836 */ /* 0x000fe40000000000 */
[----:B------:R-:W-:-:S03]  /*4ee0*/  VIADD R7, R10, 0xffffffff ;  /* 0xffffffff0a077836 */ /* 0x000fc60000000000 */
[----:B------:R-:W-:-:S04]  /*4ef0*/  ISETP.GT.U32.AND P0, PT, R8, 0xfd, PT ;  /* 0x000000fd0800780c */ /* 0x000fc80003f04070 */
[----:B------:R-:W-:-:S13]  /*4f00*/  ISETP.GT.U32.OR P0, PT, R7, 0xfd, P0 ;  /* 0x000000fd0700780c */ /* 0x000fda0000704470 */
[----:B------:R-:W-:Y:S01]  /*4f10*/  @!P0 IMAD.MOV.U32 R6, RZ, RZ, RZ ;  /* 0x000000ffff068224 */ /* 0x000fe200078e00ff */
[----:B------:R-:W-:Y:S06]  /*4f20*/  @!P0 BRA `(.L_x_75) ;  /* 0x00000000005c8947 */ /* 0x000fec0003800000 */
[----:B------:R-:W-:Y:S02]  /*4f30*/  FSETP.GTU.FTZ.AND P0, PT, |R0|, +INF , PT ;  /* 0x7f8000000000780b */ /* 0x000fe40003f1c200 */
[----:B------:R-:W-:-:S04]  /*4f40*/  FSETP.GTU.FTZ.AND P1, PT, |R5|, +INF , PT ;  /* 0x7f8000000500780b */ /* 0x000fc80003f3c200 */
[----:B------:R-:W-:-:S13]  /*4f50*/  PLOP3.LUT P0, PT, P0, P1, PT, 0xf8, 0x8f ;  /* 0x00000000008f781c */ /* 0x000fda0000703f70 */
[----:B------:R-:W-:Y:S05]  /*4f60*/  @P0 BRA `(.L_x_76) ;  /* 0x0000000400440947 */ /* 0x000fea0003800000 */
[----:B------:R-:W-:-:S13]  /*4f70*/  LOP3.LUT P0, RZ, R5, 0x7fffffff, R0, 0xc8, !PT ;  /* 0x7fffffff05ff7812 */ /* 0x000fda000780c800 */
[----:B------:R-:W-:Y:S05]  /*4f80*/  @!P0 BRA `(.L_x_77) ;  /* 0x0000000400348947 */ /* 0x000fea0003800000 */
[C---:B------:R-:W-:Y:S02]  /*4f90*/  FSETP.NEU.FTZ.AND P1, PT, |R0|.reuse, +INF , PT ;  /* 0x7f8000000000780b */ /* 0x040fe40003f3d200 */
[----:B------:R-:W-:Y:S02]  /*4fa0*/  FSETP.NEU.FTZ.AND P2, PT, |R5|, +INF , PT ;  /* 0x7f8000000500780b */ /* 0x000fe40003f5d200 */
[----:B------:R-:W-:-:S11]  /*4fb0*/  FSETP.NEU.FTZ.AND P0, PT, |R0|, +INF , PT ;  /* 0x7f8000000000780b */ /* 0x000fd60003f1d200 */
[----:B------:R-:W-:Y:S05]  /*4fc0*/  @!P2 BRA !P1, `(.L_x_77) ;  /* 0x000000040024a947 */ /* 0x000fea0004800000 */
[----:B------:R-:W-:-:S04]  /*4fd0*/  LOP3.LUT P1, RZ, R0, 0x7fffffff, RZ, 0xc0, !PT ;  /* 0x7fffffff00ff7812 */ /* 0x000fc8000782c0ff */
[----:B------:R-:W-:-:S13]  /*4fe0*/  PLOP3.LUT P1, PT, P2, P1, PT, 0x2f, 0xf2 ;  /* 0x0000000000f2781c */ /* 0x000fda0001722577 */
[----:B------:R-:W-:Y:S05]  /*4ff0*/  @P1 BRA `(.L_x_78) ;  /* 0x0000000400101947 */ /* 0x000fea0003800000 */
[----:B------:R-:W-:-:S04]  /*5000*/  LOP3.LUT P1, RZ, R5, 0x7fffffff, RZ, 0xc0, !PT ;  /* 0x7fffffff05ff7812 */ /* 0x000fc8000782c0ff */
[----:B------:R-:W-:-:S13]  /*5010*/  PLOP3.LUT P0, PT, P0, P1, PT, 0x2f, 0xf2 ;  /* 0x0000000000f2781c */ /* 0x000fda0000702577 */
[----:B------:R-:W-:Y:S05]  /*5020*/  @P0 BRA `(.L_x_79) ;  /* 0x0000000000f80947 */ /* 0x000fea0003800000 */
[----:B------:R-:W-:Y:S02]  /*5030*/  ISETP.GE.AND P0, PT, R7, RZ, PT ;  /* 0x000000ff0700720c */ /* 0x000fe40003f06270 */
[----:B------:R-:W-:-:S11]  /*5040*/  ISETP.GE.AND P1, PT, R8, RZ, PT ;  /* 0x000000ff0800720c */ /* 0x000fd60003f26270 */
[----:B------:R-:W-:Y:S02]  /*5050*/  @P0 IMAD.MOV.U32 R6, RZ, RZ, RZ ;  /* 0x000000ffff060224 */ /* 0x000fe400078e00ff */
[----:B------:R-:W-:Y:S01]  /*5060*/  @!P0 FFMA R0, R0, 1.84467440737095516160e+19, RZ ;  /* 0x5f80000000008823 */ /* 0x000fe200000000ff */
[----:B------:R-:W-:Y:S02]  /*5070*/  @!P0 IMAD.MOV.U32 R6, RZ, RZ, -0x40 ;  /* 0xffffffc0ff068424 */ /* 0x000fe400078e00ff */
[----:B------:R-:W-:Y:S02]  /*5080*/  @!P1 FFMA R5, R5, 1.84467440737095516160e+19, RZ ;  /* 0x5f80000005059823 */ /* 0x000fe400000000ff */
[----:B------:R-:W-:-:S07]  /*5090*/  @!P1 VIADD R6, R6, 0x40 ;  /* 0x0000004006069836 */ /* 0x000fce0000000000 */
.L_x_75:
[----:B------:R-:W-:-:S05]  /*50a0*/  LEA R8, R12, 0xc0800000, 0x17 ;  /* 0xc08000000c087811 */ /* 0x000fca00078eb8ff */
[----:B------:R-:W-:Y:S02]  /*50b0*/  IMAD.IADD R8, R5, 0x1, -R8 ;  /* 0x0000000105087824 */ /* 0x000fe400078e0a08 */
[----:B------:R-:W-:Y:S02]  /*50c0*/  VIADD R5, R10, 0xffffff81 ;  /* 0xffffff810a057836 */ /* 0x000fe40000000000 */
[----:B------:R-:W0:Y:S01]  /*50d0*/  MUFU.RCP R7, R8 ;  /* 0x0000000800077308 */ /* 0x000e220000001000 */
[----:B------:R-:W-:Y:S01]  /*50e0*/  FADD.FTZ R9, -R8, -RZ ;  /* 0x800000ff08097221 */ /* 0x000fe20000010100 */
[----:B------:R-:W-:-:S03]  /*50f0*/  IMAD R0, R5, -0x800000, R0 ;  /* 0xff80000005007824 */ /* 0x000fc600078e0200 */
[----:B0-----:R-:W-:-:S04]  /*5100*/  FFMA R10, R7, R9, 1 ;  /* 0x3f800000070a7423 */ /* 0x001fc80000000009 */
[----:B------:R-:W-:-:S04]  /*5110*/  FFMA R14, R7, R10, R7 ;  /* 0x0000000a070e7223 */ /* 0x000fc80000000007 */
[----:B------:R-:W-:-:S04]  /*5120*/  FFMA R7, R0, R14, RZ ;  /* 0x0000000e00077223 */ /* 0x000fc800000000ff */
[----:B------:R-:W-:-:S04]  /*5130*/  FFMA R10, R9, R7, R0 ;  /* 0x00000007090a7223 */ /* 0x000fc80000000000 */
[----:B------:R-:W-:Y:S01]  /*5140*/  FFMA R11, R14, R10, R7 ;  /* 0x0000000a0e0b7223 */ /* 0x000fe20000000007 */
[----:B------:R-:W-:-:S03]  /*5150*/  IADD3 R7, PT, PT, R5, 0x7f, -R12 ;  /* 0x0000007f05077810 */ /* 0x000fc60007ffe80c */
[----:B------:R-:W-:Y:S02]  /*5160*/  FFMA R10, R9, R11, R0 ;  /* 0x0000000b090a7223 */ /* 0x000fe40000000000 */
[----:B------:R-:W-:Y:S02]  /*5170*/  IMAD.IADD R7, R7, 0x1, R6 ;  /* 0x0000000107077824 */ /* 0x000fe400078e0206 */
[----:B------:R-:W-:-:S05]  /*5180*/  FFMA R0, R14, R10, R11 ;  /* 0x0000000a0e007223 */ /* 0x000fca000000000b */
[----:B------:R-:W-:-:S04]  /*5190*/  SHF.R.U32.HI R5, RZ, 0x17, R0 ;  /* 0x00000017ff057819 */ /* 0x000fc80000011600 */
[----:B------:R-:W-:-:S05]  /*51a0*/  LOP3.LUT R5, R5, 0xff, RZ, 0xc0, !PT ;  /* 0x000000ff05057812 */ /* 0x000fca00078ec0ff */
[----:B------:R-:W-:-:S04]  /*51b0*/  IMAD.IADD R9, R5, 0x1, R7 ;  /* 0x0000000105097824 */ /* 0x000fc800078e0207 */
[----:B------:R-:W-:-:S05]  /*51c0*/  VIADD R5, R9, 0xffffffff ;  /* 0xffffffff09057836 */ /* 0x000fca0000000000 */
[----:B------:R-:W-:-:S13]  /*51d0*/  ISETP.GE.U32.AND P0, PT, R5, 0xfe, PT ;  /* 0x000000fe0500780c */ /* 0x000fda0003f06070 */
[----:B------:R-:W-:Y:S05]  /*51e0*/  @!P0 BRA `(.L_x_80) ;  /* 0x0000000000808947 */ /* 0x000fea0003800000 */
[----:B------:R-:W-:-:S13]  /*51f0*/  ISETP.GT.AND P0, PT, R9, 0xfe, PT ;  /* 0x000000fe0900780c */ /* 0x000fda0003f04270 */
[----:B------:R-:W-:Y:S05]  /*5200*/  @P0 BRA `(.L_x_81) ;  /* 0x00000000006c0947 */ /* 0x000fea0003800000 */
[----:B------:R-:W-:-:S13]  /*5210*/  ISETP.GE.AND P0, PT, R9, 0x1, PT ;  /* 0x000000010900780c */ /* 0x000fda0003f06270 */
[----:B------:R-:W-:Y:S05]  /*5220*/  @P0 BRA `(.L_x_82) ;  /* 0x0000000000980947 */ /* 0x000fea0003800000 */
[----:B------:R-:W-:Y:S02]  /*5230*/  ISETP.GE.AND P0, PT, R9, -0x18, PT ;  /* 0xffffffe80900780c */ /* 0x000fe40003f06270 */
[----:B------:R-:W-:-:S11]  /*5240*/  LOP3.LUT R0, R0, 0x80000000, RZ, 0xc0, !PT ;  /* 0x8000000000007812 */ /* 0x000fd600078ec0ff */
[----:B------:R-:W-:Y:S05]  /*5250*/  @!P0 BRA `(.L_x_82) ;  /* 0x00000000008c8947 */ /* 0x000fea0003800000 */
[CCC-:B------:R-:W-:Y:S01]  /*5260*/  FFMA.RZ R5, R14.reuse, R10.reuse, R11.reuse ;  /* 0x0000000a0e057223 */ /* 0x1c0fe2000000c00b */
[C---:B------:R-:W-:Y:S02]  /*5270*/  VIADD R8, R9.reuse, 0x20 ;  /* 0x0000002009087836 */ /* 0x040fe40000000000 */
[CCC-:B------:R-:W-:Y:S01]  /*5280*/  FFMA.RM R6, R14.reuse, R10.reuse, R11.reuse ;  /* 0x0000000a0e067223 */ /* 0x1c0fe2000000400b */
[----:B------:R-:W-:Y:S02]  /*5290*/  ISETP.NE.AND P2, PT, R9, RZ, PT ;  /* 0x000000ff0900720c */ /* 0x000fe40003f45270 */
[----:B------:R-:W-:Y:S01]  /*52a0*/  LOP3.LUT R7, R5, 0x7fffff, RZ, 0xc0, !PT ;  /* 0x007fffff05077812 */ /* 0x000fe200078ec0ff */
[----:B------:R-:W-:Y:S01]  /*52b0*/  FFMA.RP R5, R14, R10, R11 ;  /* 0x0000000a0e057223 */ /* 0x000fe2000000800b */
[----:B------:R-:W-:Y:S01]  /*52c0*/  ISETP.NE.AND P1, PT, R9, RZ, PT ;  /* 0x000000ff0900720c */ /* 0x000fe20003f25270 */
[----:B------:R-:W-:Y:S01]  /*52d0*/  IMAD.MOV R9, RZ, RZ, -R9 ;  /* 0x000000ffff097224 */ /* 0x000fe200078e0a09 */
[----:B------:R-:W-:-:S02]  /*52e0*/  LOP3.LUT R7, R7, 0x800000, RZ, 0xfc, !PT ;  /* 0x0080000007077812 */ /* 0x000fc400078efcff */
[----:B------:R-:W-:Y:S02]  /*52f0*/  FSETP.NEU.FTZ.AND P0, PT, R5, R6, PT ;  /* 0x000000060500720b */ /* 0x000fe40003f1d000 */
[----:B------:R-:W-:Y:S02]  /*5300*/  SHF.L.U32 R8, R7, R8, RZ ;  /* 0x0000000807087219 */ /* 0x000fe400000006ff */
[----:B------:R-:W-:Y:S02]  /*5310*/  SEL R6, R9, RZ, P2 ;  /* 0x000000ff09067207 */ /* 0x000fe40001000000 */
[----:B------:R-:W-:Y:S02]  /*5320*/  ISETP.NE.AND P1, PT, R8, RZ, P1 ;  /* 0x000000ff0800720c */ /* 0x000fe40000f25270 */
[----:B------:R-:W-:Y:S02]  /*5330*/  SHF.R.U32.HI R6, RZ, R6, R7 ;  /* 0x00000006ff067219 */ /* 0x000fe40000011607 */
[----:B------:R-:W-:-:S02]  /*5340*/  PLOP3.LUT P0, PT, P0, P1, PT, 0xf8, 0x8f ;  /* 0x00000000008f781c */ /* 0x000fc40000703f70 */
[----:B------:R-:W-:Y:S02]  /*5350*/  SHF.R.U32.HI R8, RZ, 0x1, R6 ;  /* 0x00000001ff087819 */ /* 0x000fe40000011606 */
[----:B------:R-:W-:-:S04]  /*5360*/  SEL R5, RZ, 0x1, !P0 ;  /* 0x00000001ff057807 */ /* 0x000fc80004000000 */
[----:B------:R-:W-:-:S04]  /*5370*/  LOP3.LUT R5, R5, 0x1, R8, 0xf8, !PT ;  /* 0x0000000105057812 */ /* 0x000fc800078ef808 */
[----:B------:R-:W-:-:S05]  /*5380*/  LOP3.LUT R5, R5, R6, RZ, 0xc0, !PT ;  /* 0x0000000605057212 */ /* 0x000fca00078ec0ff */
[----:B------:R-:W-:-:S05]  /*5390*/  IMAD.IADD R5, R8, 0x1, R5 ;  /* 0x0000000108057824 */ /* 0x000fca00078e0205 */
[----:B------:R-:W-:Y:S01]  /*53a0*/  LOP3.LUT R0, R5, R0, RZ, 0xfc, !PT ;  /* 0x0000000005007212 */ /* 0x000fe200078efcff */
[----:B------:R-:W-:Y:S06]  /*53b0*/  BRA `(.L_x_82) ;  /* 0x0000000000347947 */ /* 0x000fec0003800000 */
.L_x_81:
[----:B------:R-:W-:-:S04]  /*53c0*/  LOP3.LUT R0, R0, 0x80000000, RZ, 0xc0, !PT ;  /* 0x8000000000007812 */ /* 0x000fc800078ec0ff */
[----:B------:R-:W-:Y:S01]  /*53d0*/  LOP3.LUT R0, R0, 0x7f800000, RZ, 0xfc, !PT ;  /* 0x7f80000000007812 */ /* 0x000fe200078efcff */
[----:B------:R-:W-:Y:S06]  /*53e0*/  BRA `(.L_x_82) ;  /* 0x0000000000287947 */ /* 0x000fec0003800000 */
.L_x_80:
[----:B------:R-:W-:Y:S01]  /*53f0*/  IMAD R0, R7, 0x800000, R0 ;  /* 0x0080000007007824 */ /* 0x000fe200078e0200 */
[----:B------:R-:W-:Y:S06]  /*5400*/  BRA `(.L_x_82) ;  /* 0x0000000000207947 */ /* 0x000fec0003800000 */
.L_x_79:
[----:B------:R-:W-:-:S04]  /*5410*/  LOP3.LUT R0, R5, 0x80000000, R0, 0x48, !PT ;  /* 0x8000000005007812 */ /* 0x000fc800078e4800 */
[----:B------:R-:W-:Y:S01]  /*5420*/  LOP3.LUT R0, R0, 0x7f800000, RZ, 0xfc, !PT ;  /* 0x7f80000000007812 */ /* 0x000fe200078efcff */
[----:B------:R-:W-:Y:S06]  /*5430*/  BRA `(.L_x_82) ;  /* 0x0000000000147947 */ /* 0x000fec0003800000 */
.L_x_78:
[----:B------:R-:W-:Y:S01]  /*5440*/  LOP3.LUT R0, R5, 0x80000000, R0, 0x48, !PT ;  /* 0x8000000005007812 */ /* 0x000fe200078e4800 */
[----:B------:R-:W-:Y:S06]  /*5450*/  BRA `(.L_x_82) ;  /* 0x00000000000c7947 */ /* 0x000fec0003800000 */
.L_x_77:
[----:B------:R-:W0:Y:S01]  /*5460*/  MUFU.RSQ R0, -QNAN ;  /* 0xffc0000000007908 */ /* 0x000e220000001400 */
[----:B------:R-:W-:Y:S05]  /*5470*/  BRA `(.L_x_82) ;  /* 0x0000000000047947 */ /* 0x000fea0003800000 */
.L_x_76:
[----:B------:R-:W-:-:S07]  /*5480*/  FADD.FTZ R0, R0, R5 ;  /* 0x0000000500007221 */ /* 0x000fce0000010000 */
.L_x_82:
[----:B------:R-:W-:-:S04]  /*5490*/  IMAD.MOV.U32 R5, RZ, RZ, 0x0 ;  /* 0x00000000ff057424 */ /* 0x000fc800078e00ff */
[----:B0-----:R-:W-:Y:S05]  /*54a0*/  RET.REL.NODEC R4 `(_Z16kernel_climbStepP8SearcherPiS1_S1_iiffffi) ;  /* 0xffffffa804d47950 */ /* 0x001fea0003c3ffff */
.L_x_83:
        /* <DEDUP_REMOVED lines=13> */
.L_x_85:


//--------------------- .text._Z20kernel_InitSearchersP8SearcherPii --------------------------
	.section	.text._Z20kernel_InitSearchersP8SearcherPii,"ax",@progbits
	.align	128
        .global         _Z20kernel_InitSearchersP8SearcherPii
        .type           _Z20kernel_InitSearchersP8SearcherPii,@function
        .size           _Z20kernel_InitSearchersP8SearcherPii,(.L_x_92 - _Z20kernel_InitSearchersP8SearcherPii)
        .other          _Z20kernel_InitSearchersP8SearcherPii,@"STO_CUDA_ENTRY STV_DEFAULT"
_Z20kernel_InitSearchersP8SearcherPii:
.text._Z20kernel_InitSearchersP8SearcherPii:
        /* <DEDUP_REMOVED lines=10> */
[----:B------:R-:W-:-:S06]  /*00a0*/  MOV R9, 0xffffffff ;  /* 0xffffffff00097802 */ /* 0x000fcc0000000f00 */
[----:B------:R-:W2:Y:S01]  /*00b0*/  LDC.64 R4, c[0x0][0x388] ;  /* 0x0000e200ff047b82 */ /* 0x000ea20000000a00 */
[----:B0-----:R-:W-:-:S05]  /*00c0*/  IMAD.WIDE R2, R7, 0x14, R2 ;  /* 0x0000001407027825 */ /* 0x001fca00078e0202 */
[----:B-1----:R-:W-:Y:S01]  /*00d0*/  STG.E desc[UR4][R2.64+0x10], R9 ;  /* 0x0000100902007986 */ /* 0x002fe2000c101904 */
[----:B--2---:R-:W-:-:S03]  /*00e0*/  IMAD.WIDE R4, R7, 0x4, R4 ;  /* 0x0000000407047825 */ /* 0x004fc600078e0204 */
[----:B------:R-:W-:Y:S04]  /*00f0*/  STG.E desc[UR4][R2.64+0xc], RZ ;  /* 0x00000cff02007986 */ /* 0x000fe8000c101904 */
[----:B------:R-:W-:Y:S01]  /*0100*/  STG.E desc[UR4][R4.64], RZ ;  /* 0x000000ff04007986 */ /* 0x000fe2000c101904 */
[----:B------:R-:W-:Y:S05]  /*0110*/  EXIT ;  /* 0x000000000000794d */ /* 0x000fea0003800000 */
.L_x_84:
        /* <DEDUP_REMOVED lines=14> */
.L_x_92:


//--------------------- .nv.global.init           --------------------------
	.section	.nv.global.init,"aw",@progbits
	.align	4
.nv.global.init:
	.type		__cudart_i2opi_f,@object
	.size		__cudart_i2opi_f,(.L_0 - __cudart_i2opi_f)
__cudart_i2opi_f:
        /*0000*/ 	.byte	0x41, 0x90, 0x43, 0x3c, 0x99, 0x95, 0x62, 0xdb, 0xc0, 0xdd, 0x34, 0xf5, 0xd1, 0x57, 0x27, 0xfc
        /*0010*/ 	.byte	0x29, 0x15, 0x44, 0x4e, 0x6e, 0x83, 0xf9, 0xa2
.L_0:


//--------------------- .nv.shared._Z18kernel_SumaHeightsPiiPy --------------------------
	.section	.nv.shared._Z18kernel_SumaHeightsPiiPy,"aw",@nobits
	.sectionflags	@""
	.align	16
	.zero		1024


//--------------------- .nv.shared.reserved.0     --------------------------
	.section	.nv.shared.reserved.0,"aw",@nobits
	.weak		__nv_reservedSMEM_offset_0_alias
	.size		__nv_reservedSMEM_offset_0_alias, 0, 64
	.other		__nv_reservedSMEM_offset_0_alias,@"STO_CUDA_RESERVED_SHARED STV_DEFAULT"
__nv_reservedSMEM_offset_0_alias:
	.zero		0
	.zero		64


//--------------------- .nv.shared._Z18kernel_SumaTaintedPiiS_ --------------------------
	.section	.nv.shared._Z18kernel_SumaTaintedPiiS_,"aw",@nobits
	.sectionflags	@""
	.align	16
	.zero		1024


//--------------------- .nv.shared._Z23kernel_condicionCarreraP8SearcherPiii --------------------------
	.section	.nv.shared._Z23kernel_condicionCarreraP8SearcherPiii,"aw",@nobits
	.sectionflags	@""
	.align	16
	.zero		1024


//--------------------- .nv.shared._Z12kernel_TrailP8SearcherPii --------------------------
	.section	.nv.shared._Z12kernel_TrailP8SearcherPii,"aw",@nobits
	.sectionflags	@""
	.align	16
	.zero		1024


//--------------------- .nv.shared._Z23kernel_ComputeFollowersP8Searcheri --------------------------
	.section	.nv.shared._Z23kernel_ComputeFollowersP8Searcheri,"aw",@nobits
	.sectionflags	@""
	.align	16
	.zero		1024


//--------------------- .nv.shared._Z16kernel_climbStepP8SearcherPiS1_S1_iiffffi --------------------------
	.section	.nv.shared._Z16kernel_climbStepP8SearcherPiS1_S1_iiffffi,"aw",@nobits
	.sectionflags	@""
	.align	16
	.zero		1024


//--------------------- .nv.shared._Z20kernel_InitSearchersP8SearcherPii --------------------------
	.section	.nv.shared._Z20kernel_InitSearchersP8SearcherPii,"aw",@nobits
	.sectionflags	@""
	.align	16
	.zero		1024


//--------------------- .nv.constant0._Z18kernel_SumaHeightsPiiPy --------------------------
	.section	.nv.constant0._Z18kernel_SumaHeightsPiiPy,"a",@progbits
	.sectionflags	@""
	.align	4
.nv.constant0._Z18kernel_SumaHeightsPiiPy:
	.zero		920


//--------------------- .nv.constant0._Z18kernel_SumaTaintedPiiS_ --------------------------
	.section	.nv.constant0._Z18kernel_SumaTaintedPiiS_,"a",@progbits
	.sectionflags	@""
	.align	4
.nv.constant0._Z18kernel_SumaTaintedPiiS_:
	.zero		920


//--------------------- .nv.constant0._Z23kernel_condicionCarreraP8SearcherPiii --------------------------
	.section	.nv.constant0._Z23kernel_condicionCarreraP8SearcherPiii,"a",@progbits
	.sectionflags	@""
	.align	4
.nv.constant0._Z23kernel_condicionCarreraP8SearcherPiii:
	.zero		920


//--------------------- .nv.constant0._Z12kernel_TrailP8SearcherPii --------------------------
	.section	.nv.constant0._Z12kernel_TrailP8SearcherPii,"a",@progbits
	.sectionflags	@""
	.align	4
.nv.constant0._Z12kernel_TrailP8SearcherPii:
	.zero		916


//--------------------- .nv.constant0._Z23kernel_ComputeFollowersP8Searcheri --------------------------
	.section	.nv.constant0._Z23kernel_ComputeFollowersP8Searcheri,"a",@progbits
	.sectionflags	@""
	.align	4
.nv.constant0._Z23kernel_ComputeFollowersP8Searcheri:
	.zero		908


//--------------------- .nv.constant0._Z16kernel_climbStepP8SearcherPiS1_S1_iiffffi --------------------------
	.section	.nv.constant0._Z16kernel_climbStepP8SearcherPiS1_S1_iiffffi,"a",@progbits
	.sectionflags	@""
	.align	4
.nv.constant0._Z16kernel_climbStepP8SearcherPiS1_S1_iiffffi:
	.zero		956


//--------------------- .nv.constant0._Z20kernel_InitSearchersP8SearcherPii --------------------------
	.section	.nv.constant0._Z20kernel_InitSearchersP8SearcherPii,"a",@progbits
	.sectionflags	@""
	.align	4
.nv.constant0._Z20kernel_InitSearchersP8SearcherPii:
	.zero		916


//--------------------- SYMBOLS --------------------------

	.type		.nv.reservedSmem.offset0,@object
	.size		.nv.reservedSmem.offset0,0x4
	.type		.nv.reservedSmem.cap,@object
	.size		.nv.reservedSmem.cap,0x4
